	.target	sm_80

	.elftype	@"ET_EXEC"


//--------------------- .note.nv.tkinfo           --------------------------
	.section	.note.nv.tkinfo,"",@"SHT_NOTE"
	.sectionflags	@"SHF_NOTE_NV_TKINFO"
	.tkinfo
        /*0018*/ 	.word	0x00000002
        /*0030*/ 	.string	""
        /*0030*/ 	.string	"ptxas"
        /*0030*/ 	.string	"Cuda compilation tools, release 13.0, V13.0.88"
        /*0030*/ 	.string	"Build cuda_13.0.r13.0/compiler.36424714_0"
        /*0030*/ 	.string	"-v  -suppress-debug-info  -lineinfo  -arch sm_80 "



//--------------------- .note.nv.cuinfo           --------------------------
	.section	.note.nv.cuinfo,"",@"SHT_NOTE"
	.sectionflags	@"SHF_NOTE_NV_CUINFO"
        /*0018*/ 	.short	0x0002
        /*001a*/ 	.short	0x0050
        /*001c*/ 	.short	0x0082
	.zero		2


//--------------------- .nv.info                  --------------------------
	.section	.nv.info,"",@"SHT_CUDA_INFO"
	.align	4


	//----- nvinfo : EIATTR_REGCOUNT
	.align		4
        /*0000*/ 	.byte	0x04, 0x2f
        /*0002*/ 	.short	(.L_1 - .L_0)
	.align		4
.L_0:
        /*0004*/ 	.word	index@(matmul_kernel)
        /*0008*/ 	.word	0x000000ff


	//----- nvinfo : EIATTR_FRAME_SIZE
	.align		4
.L_1:
        /*000c*/ 	.byte	0x04, 0x11
        /*000e*/ 	.short	(.L_3 - .L_2)
	.align		4
.L_2:
        /*0010*/ 	.word	index@(matmul_kernel)
        /*0014*/ 	.word	0x00000000


	//----- nvinfo : EIATTR_MIN_STACK_SIZE
	.align		4
.L_3:
        /*0018*/ 	.byte	0x04, 0x12
        /*001a*/ 	.short	(.L_5 - .L_4)
	.align		4
.L_4:
        /*001c*/ 	.word	index@(matmul_kernel)
        /*0020*/ 	.word	0x00000000
.L_5:


//--------------------- .nv.info.matmul_kernel    --------------------------
	.section	.nv.info.matmul_kernel,"",@"SHT_CUDA_INFO"
	.sectionflags	@""
	.align	4


	//----- nvinfo : EIATTR_CUDA_API_VERSION
	.align		4
        /*0000*/ 	.byte	0x04, 0x37
        /*0002*/ 	.short	(.L_7 - .L_6)
.L_6:
        /*0004*/ 	.word	0x00000082


	//----- nvinfo : EIATTR_SW2861232_WAR
	.align		4
.L_7:
        /*0008*/ 	.byte	0x01, 0x35
	.zero		2


	//----- nvinfo : EIATTR_PARAM_CBANK
	.align		4
        /*000c*/ 	.byte	0x04, 0x0a
        /*000e*/ 	.short	(.L_9 - .L_8)
	.align		4
.L_8:
        /*0010*/ 	.word	index@(.nv.constant0.matmul_kernel)
        /*0014*/ 	.short	0x0160
        /*0016*/ 	.short	0x0050


	//----- nvinfo : EIATTR_CBANK_PARAM_SIZE
	.align		4
.L_9:
        /*0018*/ 	.byte	0x03, 0x19
        /*001a*/ 	.short	0x0050


	//----- nvinfo : EIATTR_KPARAM_INFO
	.align		4
        /*001c*/ 	.byte	0x04, 0x17
        /*001e*/ 	.short	(.L_11 - .L_10)
.L_10:
        /*0020*/ 	.word	0x00000000
        /*0024*/ 	.short	0x000d
        /*0026*/ 	.short	0x0048
        /*0028*/ 	.byte	0x00, 0xf4, 0x21, 0x00


	//----- nvinfo : EIATTR_KPARAM_INFO
	.align		4
.L_11:
        /*002c*/ 	.byte	0x04, 0x17
        /*002e*/ 	.short	(.L_13 - .L_12)
.L_12:
        /*0030*/ 	.word	0x00000000
        /*0034*/ 	.short	0x000c
        /*0036*/ 	.short	0x0040
        /*0038*/ 	.byte	0x00, 0xf4, 0x21, 0x00


	//----- nvinfo : EIATTR_KPARAM_INFO
	.align		4
.L_13:
        /*003c*/ 	.byte	0x04, 0x17
        /*003e*/ 	.short	(.L_15 - .L_14)
.L_14:
        /*0040*/ 	.word	0x00000000
        /*0044*/ 	.short	0x000b
        /*0046*/ 	.short	0x0038
        /*0048*/ 	.byte	0x00, 0xf0, 0x11, 0x00


	//----- nvinfo : EIATTR_KPARAM_INFO
	.align		4
.L_15:
        /*004c*/ 	.byte	0x04, 0x17
        /*004e*/ 	.short	(.L_17 - .L_16)
.L_16:
        /*0050*/ 	.word	0x00000000
        /*0054*/ 	.short	0x000a
        /*0056*/ 	.short	0x0034
        /*0058*/ 	.byte	0x00, 0xf0, 0x11, 0x00


	//----- nvinfo : EIATTR_KPARAM_INFO
	.align		4
.L_17:
        /*005c*/ 	.byte	0x04, 0x17
        /*005e*/ 	.short	(.L_19 - .L_18)
.L_18:
        /*0060*/ 	.word	0x00000000
        /*0064*/ 	.short	0x0009
        /*0066*/ 	.short	0x0030
        /*0068*/ 	.byte	0x00, 0xf0, 0x11, 0x00


	//----- nvinfo : EIATTR_KPARAM_INFO
	.align		4
.L_19:
        /*006c*/ 	.byte	0x04, 0x17
        /*006e*/ 	.short	(.L_21 - .L_20)
.L_20:
        /*0070*/ 	.word	0x00000000
        /*0074*/ 	.short	0x0008
        /*0076*/ 	.short	0x002c
        /*0078*/ 	.byte	0x00, 0xf0, 0x11, 0x00


	//----- nvinfo : EIATTR_KPARAM_INFO
	.align		4
.L_21:
        /*007c*/ 	.byte	0x04, 0x17
        /*007e*/ 	.short	(.L_23 - .L_22)
.L_22:
        /*0080*/ 	.word	0x00000000
        /*0084*/ 	.short	0x0007
        /*0086*/ 	.short	0x0028
        /*0088*/ 	.byte	0x00, 0xf0, 0x11, 0x00


	//----- nvinfo : EIATTR_KPARAM_INFO
	.align		4
.L_23:
        /*008c*/ 	.byte	0x04, 0x17
        /*008e*/ 	.short	(.L_25 - .L_24)
.L_24:
        /*0090*/ 	.word	0x00000000
        /*0094*/ 	.short	0x0006
        /*0096*/ 	.short	0x0024
        /*0098*/ 	.byte	0x00, 0xf0, 0x11, 0x00


	//----- nvinfo : EIATTR_KPARAM_INFO
	.align		4
.L_25:
        /*009c*/ 	.byte	0x04, 0x17
        /*009e*/ 	.short	(.L_27 - .L_26)
.L_26:
        /*00a0*/ 	.word	0x00000000
        /*00a4*/ 	.short	0x0005
        /*00a6*/ 	.short	0x0020
        /*00a8*/ 	.byte	0x00, 0xf0, 0x11, 0x00


	//----- nvinfo : EIATTR_KPARAM_INFO
	.align		4
.L_27:
        /*00ac*/ 	.byte	0x04, 0x17
        /*00ae*/ 	.short	(.L_29 - .L_28)
.L_28:
        /*00b0*/ 	.word	0x00000000
        /*00b4*/ 	.short	0x0004
        /*00b6*/ 	.short	0x001c
        /*00b8*/ 	.byte	0x00, 0xf0, 0x11, 0x00


	//----- nvinfo : EIATTR_KPARAM_INFO
	.align		4
.L_29:
        /*00bc*/ 	.byte	0x04, 0x17
        /*00be*/ 	.short	(.L_31 - .L_30)
.L_30:
        /*00c0*/ 	.word	0x00000000
        /*00c4*/ 	.short	0x0003
        /*00c6*/ 	.short	0x0018
        /*00c8*/ 	.byte	0x00, 0xf0, 0x11, 0x00


	//----- nvinfo : EIATTR_KPARAM_INFO
	.align		4
.L_31:
        /*00cc*/ 	.byte	0x04, 0x17
        /*00ce*/ 	.short	(.L_33 - .L_32)
.L_32:
        /*00d0*/ 	.word	0x00000000
        /*00d4*/ 	.short	0x0002
        /*00d6*/ 	.short	0x0010
        /*00d8*/ 	.byte	0x00, 0xf4, 0x21, 0x00


	//----- nvinfo : EIATTR_KPARAM_INFO
	.align		4
.L_33:
        /*00dc*/ 	.byte	0x04, 0x17
        /*00de*/ 	.short	(.L_35 - .L_34)
.L_34:
        /*00e0*/ 	.word	0x00000000
        /*00e4*/ 	.short	0x0001
        /*00e6*/ 	.short	0x0008
        /*00e8*/ 	.byte	0x00, 0xf4, 0x21, 0x00


	//----- nvinfo : EIATTR_KPARAM_INFO
	.align		4
.L_35:
        /*00ec*/ 	.byte	0x04, 0x17
        /*00ee*/ 	.short	(.L_37 - .L_36)
.L_36:
        /*00f0*/ 	.word	0x00000000
        /*00f4*/ 	.short	0x0000
        /*00f6*/ 	.short	0x0000
        /*00f8*/ 	.byte	0x00, 0xf4, 0x21, 0x00


	//----- nvinfo : EIATTR_MAXREG_COUNT
	.align		4
.L_37:
        /*00fc*/ 	.byte	0x03, 0x1b
        /*00fe*/ 	.short	0x00ff


	//----- nvinfo : EIATTR_NUM_BARRIERS
	.align		4
        /*0100*/ 	.byte	0x02, 0x4c
        /*0102*/ 	.byte	0x01
	.zero		1


	//----- nvinfo : EIATTR_MERCURY_ISA_VERSION
	.align		4
        /*0104*/ 	.byte	0x03, 0x5f
        /*0106*/ 	.short	0x0000


	//----- nvinfo : EIATTR_EXIT_INSTR_OFFSETS
	.align		4
        /*0108*/ 	.byte	0x04, 0x1c
        /*010a*/ 	.short	(.L_39 - .L_38)


	//   ....[0]....
.L_38:
        /*010c*/ 	.word	0x00007af0


	//   ....[1]....
        /*0110*/ 	.word	0x00007b20


	//----- nvinfo : EIATTR_REQNTID
	.align		4
.L_39:
        /*0114*/ 	.byte	0x04, 0x10
        /*0116*/ 	.short	(.L_41 - .L_40)
.L_40:
        /*0118*/ 	.word	0x00000080
        /*011c*/ 	.word	0x00000001
        /*0120*/ 	.word	0x00000001
.L_41:


//--------------------- .nv.callgraph             --------------------------
	.section	.nv.callgraph,"",@"SHT_CUDA_CALLGRAPH"
	.align	4
	.sectionentsize	8
	.align		4
        /*0000*/ 	.word	0x00000000
	.align		4
        /*0004*/ 	.word	0xffffffff
	.align		4
        /*0008*/ 	.word	0x00000000
	.align		4
        /*000c*/ 	.word	0xfffffffe
	.align		4
        /*0010*/ 	.word	0x00000000
	.align		4
        /*0014*/ 	.word	0xfffffffd
	.align		4
        /*0018*/ 	.word	0x00000000
	.align		4
        /*001c*/ 	.word	0xfffffffc


//--------------------- .nv.rel.action            --------------------------
	.section	.nv.rel.action,"",@"SHT_CUDA_RELOCINFO"
	.align	8
	.sectionentsize	8
        /*0000*/ 	.byte	0x73, 0x00, 0x00, 0x00, 0x00, 0x00, 0x00, 0x00, 0x00, 0x00, 0x00, 0x11, 0x25, 0x00, 0x05, 0x36


//--------------------- .nv.constant0.matmul_kernel --------------------------
	.section	.nv.constant0.matmul_kernel,"a",@progbits
	.sectionflags	@""
	.align	4
.nv.constant0.matmul_kernel:
	.zero		432


//--------------------- .text.matmul_kernel       --------------------------
	.section	.text.matmul_kernel,"ax",@progbits
	.sectioninfo	@"SHI_REGISTERS=255"
	.align	128
        .global         matmul_kernel
        .type           matmul_kernel,@function
        .size           matmul_kernel,(.L_x_5 - matmul_kernel)
        .other          matmul_kernel,@"STO_CUDA_ENTRY STV_DEFAULT"
matmul_kernel:
.text.matmul_kernel:
[----:B------:R-:W-:Y:S02]  /*0000*/  IMAD.MOV.U32 R1, RZ, RZ, c[0x0][0x28] ;  /* 0x00000a00ff017624 */ /* 0x000fe400078e00ff */
[----:B------:R-:W-:Y:S01]  /*0010*/  IMAD.MOV.U32 R0, RZ, RZ, c[0x0][0x17c] ;  /* 0x00005f00ff007624 */ /* 0x000fe200078e00ff */
[----:B------:R-:W0:Y:S01]  /*0020*/  S2R R5, SR_CTAID.X ;  /* 0x0000000000057919 */ /* 0x000e220000002500 */
[----:B------:R-:W-:Y:S01]  /*0030*/  IMAD.MOV.U32 R210, RZ, RZ, c[0x0][0x180] ;  /* 0x00006000ffd27624 */ /* 0x000fe200078e00ff */
[----:B------:R-:W-:Y:S02]  /*0040*/  ULDC.64 UR4, c[0x0][0x118] ;  /* 0x0000460000047ab9 */ /* 0x000fe40000000a00 */
[----:B------:R-:W-:Y:S01]  /*0050*/  IADD3 R0, R0, 0x3f, RZ ;  /* 0x0000003f00007810 */ /* 0x000fe20007ffe0ff */
[----:B------:R-:W1:Y:S01]  /*0060*/  S2R R55, SR_TID.X ;  /* 0x0000000000377919 */ /* 0x000e620000002100 */
[----:B------:R-:W-:Y:S02]  /*0070*/  IADD3 R210, R210, 0x3f, RZ ;  /* 0x0000003fd2d27810 */ /* 0x000fe40007ffe0ff */
[----:B------:R-:W-:-:S04]  /*0080*/  SHF.R.S32.HI R3, RZ, 0x1f, R0 ;  /* 0x0000001fff037819 */ /* 0x000fc80000011400 */
[----:B------:R-:W-:-:S04]  /*0090*/  LEA.HI R3, R3, R0, RZ, 0x6 ;  /* 0x0000000003037211 */ /* 0x000fc800078f30ff */
[----:B------:R-:W-:-:S05]  /*00a0*/  SHF.R.S32.HI R3, RZ, 0x6, R3 ;  /* 0x00000006ff037819 */ /* 0x000fca0000011403 */
[----:B------:R-:W-:Y:S01]  /*00b0*/  IMAD.SHL.U32 R4, R3, 0x4, RZ ;  /* 0x0000000403047824 */ /* 0x000fe200078e00ff */
[----:B0-----:R-:W-:-:S04]  /*00c0*/  IABS R8, R5 ;  /* 0x0000000500087213 */ /* 0x001fc80000000000 */
[-C--:B------:R-:W-:Y:S02]  /*00d0*/  IABS R7, R4.reuse ;  /* 0x0000000400077213 */ /* 0x080fe40000000000 */
[----:B------:R-:W-:Y:S02]  /*00e0*/  IABS R10, R4 ;  /* 0x00000004000a7213 */ /* 0x000fe40000000000 */
[----:B------:R-:W0:Y:S01]  /*00f0*/  I2F.RP R0, R7 ;  /* 0x0000000700007306 */ /* 0x000e220000209400 */
[----:B-1----:R-:W-:-:S07]  /*0100*/  LOP3.LUT R53, R55, 0x7f, RZ, 0xc0, !PT ;  /* 0x0000007f37357812 */ /* 0x002fce00078ec0ff */
[----:B0-----:R-:W0:Y:S02]  /*0110*/  MUFU.RCP R0, R0 ;  /* 0x0000000000007308 */ /* 0x001e240000001000 */
[----:B0-----:R-:W-:Y:S01]  /*0120*/  IADD3 R2, R0, 0xffffffe, RZ ;  /* 0x0ffffffe00027810 */ /* 0x001fe20007ffe0ff */
[----:B------:R-:W-:-:S05]  /*0130*/  IMAD.MOV R0, RZ, RZ, -R10 ;  /* 0x000000ffff007224 */ /* 0x000fca00078e0a0a */
[----:B------:R0:W1:Y:S02]  /*0140*/  F2I.FTZ.U32.TRUNC.NTZ R3, R2 ;  /* 0x0000000200037305 */ /* 0x000064000021f000 */
[----:B0-----:R-:W-:Y:S02]  /*0150*/  IMAD.MOV.U32 R2, RZ, RZ, RZ ;  /* 0x000000ffff027224 */ /* 0x001fe400078e00ff */
[----:B-1----:R-:W-:-:S04]  /*0160*/  IMAD.MOV R6, RZ, RZ, -R3 ;  /* 0x000000ffff067224 */ /* 0x002fc800078e0a03 */
[----:B------:R-:W-:Y:S02]  /*0170*/  IMAD R9, R6, R7, RZ ;  /* 0x0000000706097224 */ /* 0x000fe400078e02ff */
[----:B------:R-:W-:Y:S02]  /*0180*/  IMAD.MOV.U32 R6, RZ, RZ, R8 ;  /* 0x000000ffff067224 */ /* 0x000fe400078e0008 */
[----:B------:R-:W-:-:S06]  /*0190*/  IMAD.HI.U32 R3, R3, R9, R2 ;  /* 0x0000000903037227 */ /* 0x000fcc00078e0002 */
[----:B------:R-:W-:-:S04]  /*01a0*/  IMAD.HI.U32 R3, R3, R6, RZ ;  /* 0x0000000603037227 */ /* 0x000fc800078e00ff */
[----:B------:R-:W-:-:S05]  /*01b0*/  IMAD R0, R3, R0, R6 ;  /* 0x0000000003007224 */ /* 0x000fca00078e0206 */
[----:B------:R-:W-:-:S13]  /*01c0*/  ISETP.GT.U32.AND P1, PT, R7, R0, PT ;  /* 0x000000000700720c */ /* 0x000fda0003f24070 */
[----:B------:R-:W-:Y:S01]  /*01d0*/  @!P1 IMAD.IADD R0, R0, 0x1, -R7 ;  /* 0x0000000100009824 */ /* 0x000fe200078e0a07 */
[----:B------:R-:W-:Y:S02]  /*01e0*/  @!P1 IADD3 R3, R3, 0x1, RZ ;  /* 0x0000000103039810 */ /* 0x000fe40007ffe0ff */
[----:B------:R-:W-:Y:S02]  /*01f0*/  ISETP.NE.AND P1, PT, R4, RZ, PT ;  /* 0x000000ff0400720c */ /* 0x000fe40003f25270 */
[----:B------:R-:W-:Y:S02]  /*0200*/  ISETP.GE.U32.AND P0, PT, R0, R7, PT ;  /* 0x000000070000720c */ /* 0x000fe40003f06070 */
[----:B------:R-:W-:-:S04]  /*0210*/  LOP3.LUT R0, R5, R4, RZ, 0x3c, !PT ;  /* 0x0000000405007212 */ /* 0x000fc800078e3cff */
[----:B------:R-:W-:Y:S01]  /*0220*/  ISETP.GE.AND P2, PT, R0, RZ, PT ;  /* 0x000000ff0000720c */ /* 0x000fe20003f46270 */
[----:B------:R-:W-:-:S05]  /*0230*/  IMAD.MOV.U32 R0, RZ, RZ, c[0x0][0x178] ;  /* 0x00005e00ff007624 */ /* 0x000fca00078e00ff */
[----:B------:R-:W-:Y:S02]  /*0240*/  IADD3 R0, R0, 0x7f, RZ ;  /* 0x0000007f00007810 */ /* 0x000fe40007ffe0ff */
[----:B------:R-:W-:-:S05]  /*0250*/  @P0 IADD3 R3, R3, 0x1, RZ ;  /* 0x0000000103030810 */ /* 0x000fca0007ffe0ff */
[----:B------:R-:W-:Y:S01]  /*0260*/  IMAD.MOV.U32 R2, RZ, RZ, R3 ;  /* 0x000000ffff027224 */ /* 0x000fe200078e0003 */
[----:B------:R-:W-:-:S03]  /*0270*/  SHF.R.S32.HI R3, RZ, 0x1f, R0 ;  /* 0x0000001fff037819 */ /* 0x000fc60000011400 */
[----:B------:R-:W-:Y:S01]  /*0280*/  @!P2 IMAD.MOV R2, RZ, RZ, -R2 ;  /* 0x000000ffff02a224 */ /* 0x000fe200078e0a02 */
[----:B------:R-:W-:Y:S02]  /*0290*/  @!P1 LOP3.LUT R2, RZ, R4, RZ, 0x33, !PT ;  /* 0x00000004ff029212 */ /* 0x000fe400078e33ff */
[----:B------:R-:W-:-:S03]  /*02a0*/  LEA.HI R3, R3, R0, RZ, 0x7 ;  /* 0x0000000003037211 */ /* 0x000fc600078f38ff */
[----:B------:R-:W-:Y:S02]  /*02b0*/  IMAD.SHL.U32 R220, R2, 0x4, RZ ;  /* 0x0000000402dc7824 */ /* 0x000fe400078e00ff */
[----:B------:R-:W-:-:S03]  /*02c0*/  IMAD.MOV R2, RZ, RZ, -R2 ;  /* 0x000000ffff027224 */ /* 0x000fc600078e0a02 */
[----:B------:R-:W-:Y:S01]  /*02d0*/  LEA.HI.SX32 R3, R3, -R220, 0x19 ;  /* 0x800000dc03037211 */ /* 0x000fe200078fcaff */
[----:B------:R-:W-:-:S03]  /*02e0*/  IMAD R4, R4, R2, R5 ;  /* 0x0000000204047224 */ /* 0x000fc600078e0205 */
[----:B------:R-:W-:Y:S02]  /*02f0*/  IMNMX R11, R3, 0x4, PT ;  /* 0x00000004030b7817 */ /* 0x000fe40003800200 */
[----:B------:R-:W-:Y:S02]  /*0300*/  IABS R9, R4 ;  /* 0x0000000400097213 */ /* 0x000fe40000000000 */
[----:B------:R-:W-:-:S04]  /*0310*/  IABS R7, R11 ;  /* 0x0000000b00077213 */ /* 0x000fc80000000000 */
[----:B------:R-:W0:Y:S08]  /*0320*/  I2F.RP R0, R7 ;  /* 0x0000000700007306 */ /* 0x000e300000209400 */
[----:B0-----:R-:W0:Y:S02]  /*0330*/  MUFU.RCP R0, R0 ;  /* 0x0000000000007308 */ /* 0x001e240000001000 */
[----:B0-----:R-:W-:-:S06]  /*0340*/  IADD3 R3, R0, 0xffffffe, RZ ;  /* 0x0ffffffe00037810 */ /* 0x001fcc0007ffe0ff */
[----:B------:R-:W0:Y:S02]  /*0350*/  F2I.FTZ.U32.TRUNC.NTZ R3, R3 ;  /* 0x0000000300037305 */ /* 0x000e24000021f000 */
[----:B0-----:R-:W-:-:S04]  /*0360*/  IMAD.MOV R6, RZ, RZ, -R3 ;  /* 0x000000ffff067224 */ /* 0x001fc800078e0a03 */
[----:B------:R-:W-:Y:S01]  /*0370*/  IMAD.MOV.U32 R2, RZ, RZ, R6 ;  /* 0x000000ffff027224 */ /* 0x000fe200078e0006 */
[----:B------:R-:W-:-:S03]  /*0380*/  IABS R6, R11 ;  /* 0x0000000b00067213 */ /* 0x000fc60000000000 */
[----:B------:R-:W-:Y:S02]  /*0390*/  IMAD R5, R2, R7, RZ ;  /* 0x0000000702057224 */ /* 0x000fe400078e02ff */
[----:B------:R-:W-:Y:S02]  /*03a0*/  IMAD.MOV.U32 R2, RZ, RZ, RZ ;  /* 0x000000ffff027224 */ /* 0x000fe400078e00ff */
[----:B------:R-:W-:Y:S02]  /*03b0*/  IMAD.MOV R0, RZ, RZ, -R6 ;  /* 0x000000ffff007224 */ /* 0x000fe400078e0a06 */
[----:B------:R-:W-:-:S04]  /*03c0*/  IMAD.HI.U32 R2, R3, R5, R2 ;  /* 0x0000000503027227 */ /* 0x000fc800078e0002 */
[----:B------:R-:W-:Y:S02]  /*03d0*/  IMAD.MOV.U32 R5, RZ, RZ, c[0x0][0x180] ;  /* 0x00006000ff057624 */ /* 0x000fe400078e00ff */
        /* <DEDUP_REMOVED lines=8> */
[----:B------:R-:W-:-:S07]  /*0460*/  ISETP.GE.AND P2, PT, R0, RZ, PT ;  /* 0x000000ff0000720c */ /* 0x000fce0003f46270 */
[----:B------:R-:W-:Y:S02]  /*0470*/  @P0 IADD3 R2, R2, 0x1, RZ ;  /* 0x0000000102020810 */ /* 0x000fe40007ffe0ff */
[----:B------:R-:W-:-:S04]  /*0480*/  ISETP.GT.AND P0, PT, R210, 0x3f, PT ;  /* 0x0000003fd200780c */ /* 0x000fc80003f04270 */
[----:B------:R-:W-:Y:S01]  /*0490*/  @!P2 IMAD.MOV R2, RZ, RZ, -R2 ;  /* 0x000000ffff02a224 */ /* 0x000fe200078e0a02 */
[----:B------:R-:W-:-:S05]  /*04a0*/  @!P1 LOP3.LUT R2, RZ, R11, RZ, 0x33, !PT ;  /* 0x0000000bff029212 */ /* 0x000fca00078e33ff */
[----:B------:R-:W-:-:S04]  /*04b0*/  IMAD.MOV R0, RZ, RZ, -R2 ;  /* 0x000000ffff007224 */ /* 0x000fc800078e0a02 */
[----:B------:R-:W-:-:S04]  /*04c0*/  IMAD R0, R11, R0, R4 ;  /* 0x000000000b007224 */ /* 0x000fc800078e0204 */
[----:B------:R-:W-:Y:S02]  /*04d0*/  IMAD.IADD R220, R220, 0x1, R0 ;  /* 0x00000001dcdc7824 */ /* 0x000fe400078e0200 */
[----:B------:R-:W-:Y:S02]  /*04e0*/  IMAD.SHL.U32 R0, R2, 0x40, RZ ;  /* 0x0000004002007824 */ /* 0x000fe400078e00ff */
[----:B------:R-:W-:Y:S01]  /*04f0*/  IMAD R220, R220, 0x80, R53 ;  /* 0x00000080dcdc7824 */ /* 0x000fe200078e0235 */
[----:B------:R-:W-:Y:S05]  /*0500*/  @P0 BRA `(.L_x_0) ;  /* 0x0000012000000947 */ /* 0x000fea0003800000 */
[----:B------:R-:W-:Y:S01]  /*0510*/  IMAD.SHL.U32 R221, R55, 0x20, RZ ;  /* 0x0000002037dd7824 */ /* 0x000fe200078e00ff */
[----:B------:R-:W-:Y:S01]  /*0520*/  CS2R R92, SRZ ;  /* 0x00000000005c7805 */ /* 0x000fe2000001ff00 */
        /* <DEDUP_REMOVED lines=15> */
[----:B------:R-:W-:Y:S05]  /*0620*/  BRA `(.L_x_1) ;  /* 0x0000589000007947 */ /* 0x000fea0003800000 */
.L_x_0:
[----:B------:R-:W-:Y:S01]  /*0630*/  IABS R3, c[0x0][0x17c] ;  /* 0x00005f0000037a13 */ /* 0x000fe20000000000 */
[C---:B------:R-:W-:Y:S01]  /*0640*/  IMAD.SHL.U32 R184, R55.reuse, 0x2, RZ ;  /* 0x0000000237b87824 */ /* 0x040fe200078e00ff */
[----:B------:R-:W-:Y:S01]  /*0650*/  SHF.R.S32.HI R7, RZ, 0x1f, R210 ;  /* 0x0000001fff077819 */ /* 0x000fe200000114d2 */
[C---:B------:R-:W-:Y:S01]  /*0660*/  IMAD.SHL.U32 R221, R55.reuse, 0x20, RZ ;  /* 0x0000002037dd7824 */ /* 0x040fe200078e00ff */
[----:B------:R-:W0:Y:S01]  /*0670*/  I2F.RP R2, R3 ;  /* 0x0000000300027306 */ /* 0x000e220000209400 */
[--C-:B------:R-:W-:Y:S01]  /*0680*/  SHF.R.U32.HI R6, RZ, 0x6, R55.reuse ;  /* 0x00000006ff067819 */ /* 0x100fe20000011637 */
[----:B------:R-:W-:Y:S01]  /*0690*/  IMAD.MOV.U32 R236, RZ, RZ, c[0x0][0x188] ;  /* 0x00006200ffec7624 */ /* 0x000fe200078e00ff */
[----:B------:R-:W-:Y:S01]  /*06a0*/  LOP3.LUT R4, R55, 0x40, RZ, 0xc0, !PT ;  /* 0x0000004037047812 */ /* 0x000fe200078ec0ff */
[----:B------:R-:W-:Y:S01]  /*06b0*/  IMAD.MOV.U32 R218, RZ, RZ, c[0x0][0x18c] ;  /* 0x00006300ffda7624 */ /* 0x000fe200078e00ff */
[----:B------:R-:W-:Y:S01]  /*06c0*/  LOP3.LUT R11, R184, 0x10, RZ, 0xc0, !PT ;  /* 0x00000010b80b7812 */ /* 0x000fe200078ec0ff */
[C---:B------:R-:W-:Y:S01]  /*06d0*/  IMAD.SHL.U32 R235, R236.reuse, 0x40, RZ ;  /* 0x00000040eceb7824 */ /* 0x040fe200078e00ff */
[----:B------:R-:W-:Y:S01]  /*06e0*/  LEA.HI R210, R7, R210, RZ, 0x6 ;  /* 0x000000d207d27211 */ /* 0x000fe200078f30ff */
[----:B------:R-:W-:Y:S01]  /*06f0*/  IMAD R252, R236, 0x12, RZ ;  /* 0x00000012ecfc7824 */ /* 0x000fe200078e02ff */
[----:B------:R-:W-:Y:S01]  /*0700*/  SGXT.U32 R7, R6, 0x1 ;  /* 0x000000010607781a */ /* 0x000fe20000000000 */
[----:B------:R-:W-:Y:S01]  /*0710*/  IMAD R251, R236, 0x11, RZ ;  /* 0x00000011ecfb7824 */ /* 0x000fe200078e02ff */
[----:B------:R-:W-:Y:S01]  /*0720*/  LEA.HI R4, R4, R11, RZ, 0x1f ;  /* 0x0000000b04047211 */ /* 0x000fe200078ff8ff */
[----:B------:R-:W-:Y:S01]  /*0730*/  IMAD.SHL.U32 R250, R236, 0x10, RZ ;  /* 0x00000010ecfa7824 */ /* 0x000fe200078e00ff */
[----:B------:R-:W-:Y:S01]  /*0740*/  LOP3.LUT R6, R0, R7, RZ, 0xfc, !PT ;  /* 0x0000000700067212 */ /* 0x000fe200078efcff */
[----:B------:R-:W-:Y:S01]  /*0750*/  IMAD R249, R236, 0xf, RZ ;  /* 0x0000000fecf97824 */ /* 0x000fe200078e02ff */
[C---:B------:R-:W-:Y:S01]  /*0760*/  LOP3.LUT R234, R55.reuse, 0x3f, RZ, 0xc0, !PT ;  /* 0x0000003f37ea7812 */ /* 0x040fe200078ec0ff */
[----:B0-----:R-:W0:Y:S01]  /*0770*/  MUFU.RCP R2, R2 ;  /* 0x0000000200027308 */ /* 0x001e220000001000 */
[----:B------:R-:W-:Y:S01]  /*0780*/  LOP3.LUT R13, R6, 0x3c, RZ, 0xfc, !PT ;  /* 0x0000003c060d7812 */ /* 0x000fe200078efcff */
[----:B------:R-:W-:Y:S01]  /*0790*/  IMAD R248, R236, 0xe, RZ ;  /* 0x0000000eecf87824 */ /* 0x000fe200078e02ff */
[----:B------:R-:W-:Y:S01]  /*07a0*/  LOP3.LUT R31, R55, 0x7, RZ, 0xc0, !PT ;  /* 0x00000007371f7812 */ /* 0x000fe200078ec0ff */
[----:B------:R-:W-:Y:S01]  /*07b0*/  IMAD.SHL.U32 R7, R234, 0x2, RZ ;  /* 0x00000002ea077824 */ /* 0x000fe200078e00ff */
[----:B------:R-:W-:Y:S01]  /*07c0*/  IABS R12, R13 ;  /* 0x0000000d000c7213 */ /* 0x000fe20000000000 */
[----:B------:R-:W-:Y:S01]  /*07d0*/  IMAD R247, R236, 0xd, RZ ;  /* 0x0000000decf77824 */ /* 0x000fe200078e02ff */
[----:B------:R-:W-:Y:S01]  /*07e0*/  LOP3.LUT R15, R6, 0x3a, RZ, 0xfc, !PT ;  /* 0x0000003a060f7812 */ /* 0x000fe200078efcff */
[C---:B------:R-:W-:Y:S01]  /*07f0*/  IMAD R246, R236.reuse, 0xc, RZ ;  /* 0x0000000cecf67824 */ /* 0x040fe200078e02ff */
[----:B------:R-:W-:Y:S01]  /*0800*/  ISETP.GE.AND P4, PT, R13, RZ, PT ;  /* 0x000000ff0d00720c */ /* 0x000fe20003f86270 */
[C---:B------:R-:W-:Y:S01]  /*0810*/  IMAD R245, R236.reuse, 0xb, RZ ;  /* 0x0000000becf57824 */ /* 0x040fe200078e02ff */
[----:B------:R-:W-:Y:S01]  /*0820*/  IABS R14, R15 ;  /* 0x0000000f000e7213 */ /* 0x000fe20000000000 */
[----:B------:R-:W-:Y:S01]  /*0830*/  IMAD R244, R236, 0xa, RZ ;  /* 0x0000000aecf47824 */ /* 0x000fe200078e02ff */
[----:B------:R-:W-:Y:S01]  /*0840*/  LOP3.LUT R13, R6, 0x38, RZ, 0xfc, !PT ;  /* 0x00000038060d7812 */ /* 0x000fe200078efcff */
[----:B------:R-:W-:Y:S01]  /*0850*/  IMAD R243, R236, 0x9, RZ ;  /* 0x00000009ecf37824 */ /* 0x000fe200078e02ff */
[----:B------:R-:W-:Y:S01]  /*0860*/  LOP3.LUT R19, R6, 0x34, RZ, 0xfc, !PT ;  /* 0x0000003406137812 */ /* 0x000fe200078efcff */
[----:B------:R-:W-:Y:S01]  /*0870*/  IMAD.SHL.U32 R242, R236, 0x8, RZ ;  /* 0x00000008ecf27824 */ /* 0x000fe200078e00ff */
[----:B0-----:R-:W-:Y:S01]  /*0880*/  IADD3 R8, R2, 0xffffffe, RZ ;  /* 0x0ffffffe02087810 */ /* 0x001fe20007ffe0ff */
[C---:B------:R-:W-:Y:S01]  /*0890*/  IMAD R241, R236.reuse, 0x7, RZ ;  /* 0x00000007ecf17824 */ /* 0x040fe200078e02ff */
[----:B------:R-:W-:Y:S01]  /*08a0*/  SHF.R.S32.HI R2, RZ, 0x6, R55 ;  /* 0x00000006ff027819 */ /* 0x000fe20000011437 */
[C---:B------:R-:W-:Y:S01]  /*08b0*/  IMAD R240, R236.reuse, 0x6, RZ ;  /* 0x00000006ecf07824 */ /* 0x040fe200078e02ff */
[----:B------:R0:W1:Y:S01]  /*08c0*/  F2I.FTZ.U32.TRUNC.NTZ R9, R8 ;  /* 0x0000000800097305 */ /* 0x000062000021f000 */
[----:B------:R-:W-:Y:S01]  /*08d0*/  IABS R16, R13 ;  /* 0x0000000d00107213 */ /* 0x000fe20000000000 */
[----:B------:R-:W-:Y:S01]  /*08e0*/  IMAD R239, R236, 0x5, RZ ;  /* 0x00000005ecef7824 */ /* 0x000fe200078e02ff */
[----:B------:R-:W-:Y:S01]  /*08f0*/  SGXT R2, R2, 0x1 ;  /* 0x000000010202781a */ /* 0x000fe20000000200 */
[C---:B------:R-:W-:Y:S01]  /*0900*/  IMAD.SHL.U32 R238, R236.reuse, 0x4, RZ ;  /* 0x00000004ecee7824 */ /* 0x040fe200078e00ff */
[----:B------:R-:W-:Y:S01]  /*0910*/  IABS R20, R19 ;  /* 0x0000001300147213 */ /* 0x000fe20000000000 */
[----:B------:R-:W-:Y:S01]  /*0920*/  IMAD R237, R236, 0x3, RZ ;  /* 0x00000003eced7824 */ /* 0x000fe200078e02ff */
[----:B------:R-:W-:Y:S01]  /*0930*/  LOP3.LUT R2, R7, 0x90, R2, 0x78, !PT ;  /* 0x0000009007027812 */ /* 0x000fe200078e7802 */
[----:B------:R-:W-:Y:S01]  /*0940*/  CS2R R96, SRZ ;  /* 0x0000000000607805 */ /* 0x000fe2000001ff00 */
[----:B0-----:R-:W-:Y:S01]  /*0950*/  IMAD.MOV.U32 R8, RZ, RZ, RZ ;  /* 0x000000ffff087224 */ /* 0x001fe200078e00ff */
[C---:B------:R-:W-:Y:S01]  /*0960*/  LOP3.LUT R17, R6.reuse, 0x36, RZ, 0xfc, !PT ;  /* 0x0000003606117812 */ /* 0x040fe200078efcff */
[----:B------:R-:W-:Y:S01]  /*0970*/  CS2R R98, SRZ ;  /* 0x0000000000627805 */ /* 0x000fe2000001ff00 */
[----:B------:R-:W-:Y:S01]  /*0980*/  LOP3.LUT R21, R6, 0x32, RZ, 0xfc, !PT ;  /* 0x0000003206157812 */ /* 0x000fe200078efcff */
[----:B------:R-:W-:Y:S01]  /*0990*/  CS2R R92, SRZ ;  /* 0x00000000005c7805 */ /* 0x000fe2000001ff00 */
[----:B------:R-:W-:Y:S01]  /*09a0*/  IABS R18, R17 ;  /* 0x0000001100127213 */ /* 0x000fe20000000000 */
[----:B------:R-:W-:Y:S01]  /*09b0*/  CS2R R94, SRZ ;  /* 0x00000000005e7805 */ /* 0x000fe2000001ff00 */
[--C-:B-1----:R-:W-:Y:S01]  /*09c0*/  IMAD.MOV R10, RZ, RZ, -R9.reuse ;  /* 0x000000ffff0a7224 */ /* 0x102fe200078e0a09 */
[----:B------:R-:W-:Y:S01]  /*09d0*/  ISETP.GE.AND P3, PT, R15, RZ, PT ;  /* 0x000000ff0f00720c */ /* 0x000fe20003f66270 */
[----:B------:R-:W-:Y:S01]  /*09e0*/  CS2R R88, SRZ ;  /* 0x0000000000587805 */ /* 0x000fe2000001ff00 */
[----:B------:R-:W-:Y:S01]  /*09f0*/  IABS R15, R21 ;  /* 0x00000015000f7213 */ /* 0x000fe20000000000 */
[----:B------:R-:W-:Y:S01]  /*0a00*/  IMAD R11, R10, R3, RZ ;  /* 0x000000030a0b7224 */ /* 0x000fe200078e02ff */
[C---:B------:R-:W-:Y:S01]  /*0a10*/  LOP3.LUT R23, R6.reuse, 0x30, RZ, 0xfc, !PT ;  /* 0x0000003006177812 */ /* 0x040fe200078efcff */
[----:B------:R-:W-:Y:S01]  /*0a20*/  CS2R R90, SRZ ;  /* 0x00000000005a7805 */ /* 0x000fe2000001ff00 */
[----:B------:R-:W-:Y:S01]  /*0a30*/  ISETP.GE.AND P1, PT, R13, RZ, PT ;  /* 0x000000ff0d00720c */ /* 0x000fe20003f26270 */
[----:B------:R-:W-:Y:S01]  /*0a40*/  IMAD.HI.U32 R10, R9, R11, R8 ;  /* 0x0000000b090a7227 */ /* 0x000fe200078e0008 */
[----:B------:R-:W-:Y:S01]  /*0a50*/  LOP3.LUT R11, R6, 0x3e, RZ, 0xfc, !PT ;  /* 0x0000003e060b7812 */ /* 0x000fe200078efcff */
[----:B------:R-:W-:Y:S01]  /*0a60*/  CS2R R140, SRZ ;  /* 0x00000000008c7805 */ /* 0x000fe2000001ff00 */
[----:B------:R-:W-:Y:S01]  /*0a70*/  IABS R22, R23 ;  /* 0x0000001700167213 */ /* 0x000fe20000000000 */
[----:B------:R-:W-:Y:S01]  /*0a80*/  IMAD R9, R31, 0x90, RZ ;  /* 0x000000901f097824 */ /* 0x000fe200078e02ff */
[----:B------:R-:W-:Y:S01]  /*0a90*/  IABS R8, R11 ;  /* 0x0000000b00087213 */ /* 0x000fe20000000000 */
[C---:B------:R-:W-:Y:S01]  /*0aa0*/  IMAD.HI.U32 R13, R10.reuse, R15, RZ ;  /* 0x0000000f0a0d7227 */ /* 0x040fe200078e00ff */
[----:B------:R-:W-:Y:S01]  /*0ab0*/  ISETP.GE.AND P2, PT, R11, RZ, PT ;  /* 0x000000ff0b00720c */ /* 0x000fe20003f46270 */
[----:B------:R-:W-:Y:S01]  /*0ac0*/  CS2R R142, SRZ ;  /* 0x00000000008e7805 */ /* 0x000fe2000001ff00 */
[----:B------:R-:W-:Y:S01]  /*0ad0*/  LOP3.LUT R184, R9, 0x30, R184, 0x78, !PT ;  /* 0x0000003009b87812 */ /* 0x000fe200078e78b8 */
[----:B------:R-:W-:Y:S01]  /*0ae0*/  IMAD.HI.U32 R7, R10, R8, RZ ;  /* 0x000000080a077227 */ /* 0x000fe200078e00ff */
[C---:B------:R-:W-:Y:S01]  /*0af0*/  LOP3.LUT R25, R6.reuse, 0x16, RZ, 0xfc, !PT ;  /* 0x0000001606197812 */ /* 0x040fe200078efcff */
[----:B------:R-:W-:Y:S01]  /*0b00*/  CS2R R120, SRZ ;  /* 0x0000000000787805 */ /* 0x000fe2000001ff00 */
[----:B------:R-:W-:Y:S01]  /*0b10*/  LOP3.LUT R39, R6, 0x14, RZ, 0xfc, !PT ;  /* 0x0000001406277812 */ /* 0x000fe200078efcff */
[----:B------:R-:W-:Y:S01]  /*0b20*/  IMAD.MOV R11, RZ, RZ, -R7 ;  /* 0x000000ffff0b7224 */ /* 0x000fe200078e0a07 */
[----:B------:R-:W-:Y:S01]  /*0b30*/  IABS R46, R25 ;  /* 0x00000019002e7213 */ /* 0x000fe20000000000 */
[----:B------:R-:W-:Y:S01]  /*0b40*/  IMAD.HI.U32 R7, R10, R12, RZ ;  /* 0x0000000c0a077227 */ /* 0x000fe200078e00ff */
[----:B------:R-:W-:Y:S01]  /*0b50*/  IABS R48, R39 ;  /* 0x0000002700307213 */ /* 0x000fe20000000000 */
[----:B------:R-:W-:Y:S01]  /*0b60*/  CS2R R122, SRZ ;  /* 0x00000000007a7805 */ /* 0x000fe2000001ff00 */
[----:B------:R-:W-:Y:S01]  /*0b70*/  IABS R68, c[0x0][0x178] ;  /* 0x00005e0000447a13 */ /* 0x000fe20000000000 */
[C---:B------:R-:W-:Y:S01]  /*0b80*/  IMAD R8, R3.reuse, R11, R8 ;  /* 0x0000000b03087224 */ /* 0x040fe200078e0208 */
[C---:B------:R-:W-:Y:S01]  /*0b90*/  LOP3.LUT R29, R6.reuse, 0xe, RZ, 0xfc, !PT ;  /* 0x0000000e061d7812 */ /* 0x040fe200078efcff */
[----:B------:R-:W-:Y:S01]  /*0ba0*/  IMAD.MOV R7, RZ, RZ, -R7 ;  /* 0x000000ffff077224 */ /* 0x000fe200078e0a07 */
[----:B------:R-:W-:Y:S01]  /*0bb0*/  LOP3.LUT R41, R6, 0xc, RZ, 0xfc, !PT ;  /* 0x0000000c06297812 */ /* 0x000fe200078efcff */
[----:B------:R-:W-:Y:S01]  /*0bc0*/  IMAD.HI.U32 R9, R10, R14, RZ ;  /* 0x0000000e0a097227 */ /* 0x000fe200078e00ff */
[C---:B------:R-:W-:Y:S01]  /*0bd0*/  ISETP.GT.U32.AND P0, PT, R3.reuse, R8, PT ;  /* 0x000000080300720c */ /* 0x040fe20003f04070 */
[----:B------:R-:W-:Y:S01]  /*0be0*/  CS2R R136, SRZ ;  /* 0x0000000000887805 */ /* 0x000fe2000001ff00 */
[----:B------:R-:W-:Y:S01]  /*0bf0*/  IABS R54, R29 ;  /* 0x0000001d00367213 */ /* 0x000fe20000000000 */
[C---:B------:R-:W-:Y:S01]  /*0c00*/  IMAD R12, R3.reuse, R7, R12 ;  /* 0x00000007030c7224 */ /* 0x040fe200078e020c */
[----:B------:R-:W-:Y:S01]  /*0c10*/  IABS R56, R41 ;  /* 0x0000002900387213 */ /* 0x000fe20000000000 */
[----:B------:R-:W-:Y:S01]  /*0c20*/  IMAD.MOV R9, RZ, RZ, -R9 ;  /* 0x000000ffff097224 */ /* 0x000fe200078e0a09 */
[----:B------:R-:W-:Y:S01]  /*0c30*/  LOP3.LUT R43, R6, 0xa, RZ, 0xfc, !PT ;  /* 0x0000000a062b7812 */ /* 0x000fe200078efcff */
[----:B------:R-:W-:Y:S01]  /*0c40*/  IMAD.HI.U32 R7, R10, R16, RZ ;  /* 0x000000100a077227 */ /* 0x000fe200078e00ff */
[C---:B------:R-:W-:Y:S01]  /*0c50*/  ISETP.GT.U32.AND P5, PT, R3.reuse, R12, PT ;  /* 0x0000000c0300720c */ /* 0x040fe20003fa4070 */
[----:B------:R-:W-:Y:S01]  /*0c60*/  CS2R R138, SRZ ;  /* 0x00000000008a7805 */ /* 0x000fe2000001ff00 */
[----:B------:R-:W-:Y:S01]  /*0c70*/  IABS R58, R43 ;  /* 0x0000002b003a7213 */ /* 0x000fe20000000000 */
[C---:B------:R-:W-:Y:S01]  /*0c80*/  IMAD R14, R3.reuse, R9, R14 ;  /* 0x00000009030e7224 */ /* 0x040fe200078e020e */
[----:B------:R-:W-:Y:S01]  /*0c90*/  LOP3.LUT R45, R6, 0x8, RZ, 0xfc, !PT ;  /* 0x00000008062d7812 */ /* 0x000fe200078efcff */
[----:B------:R-:W-:Y:S01]  /*0ca0*/  @!P0 IMAD.IADD R8, R8, 0x1, -R3 ;  /* 0x0000000108088824 */ /* 0x000fe200078e0a03 */
[----:B------:R-:W-:Y:S01]  /*0cb0*/  LOP3.LUT R47, R6, 0x6, RZ, 0xfc, !PT ;  /* 0x00000006062f7812 */ /* 0x000fe200078efcff */
[----:B------:R-:W-:Y:S01]  /*0cc0*/  IMAD.HI.U32 R9, R10, R20, RZ ;  /* 0x000000140a097227 */ /* 0x000fe200078e00ff */
[----:B------:R-:W-:Y:S01]  /*0cd0*/  IABS R60, R45 ;  /* 0x0000002d003c7213 */ /* 0x000fe20000000000 */
[----:B------:R-:W-:Y:S01]  /*0ce0*/  CS2R R124, SRZ ;  /* 0x00000000007c7805 */ /* 0x000fe2000001ff00 */
[C---:B------:R-:W-:Y:S01]  /*0cf0*/  ISETP.GT.U32.AND P0, PT, R3.reuse, R8, PT ;  /* 0x000000080300720c */ /* 0x040fe20003f04070 */
[----:B------:R-:W-:Y:S01]  /*0d00*/  IMAD.MOV R7, RZ, RZ, -R7 ;  /* 0x000000ffff077224 */ /* 0x000fe200078e0a07 */
[----:B------:R-:W-:Y:S01]  /*0d10*/  LOP3.LUT R49, R6, 0x4, RZ, 0xfc, !PT ;  /* 0x0000000406317812 */ /* 0x000fe200078efcff */
[----:B------:R-:W-:Y:S01]  /*0d20*/  @!P5 IMAD.IADD R12, R12, 0x1, -R3 ;  /* 0x000000010c0cd824 */ /* 0x000fe200078e0a03 */
[C---:B------:R-:W-:Y:S01]  /*0d30*/  ISETP.GT.U32.AND P5, PT, R3.reuse, R14, PT ;  /* 0x0000000e0300720c */ /* 0x040fe20003fa4070 */
[----:B------:R-:W-:Y:S01]  /*0d40*/  IMAD.MOV R9, RZ, RZ, -R9 ;  /* 0x000000ffff097224 */ /* 0x000fe200078e0a09 */
[----:B------:R-:W-:Y:S01]  /*0d50*/  LOP3.LUT R51, R6, 0x2, RZ, 0xfc, !PT ;  /* 0x0000000206337812 */ /* 0x000fe200078efcff */
[C---:B------:R-:W-:Y:S01]  /*0d60*/  IMAD R16, R3.reuse, R7, R16 ;  /* 0x0000000703107224 */ /* 0x040fe200078e0210 */
[C---:B------:R-:W-:Y:S01]  /*0d70*/  ISETP.GT.U32.AND P6, PT, R3.reuse, R12, PT ;  /* 0x0000000c0300720c */ /* 0x040fe20003fc4070 */
[C---:B------:R-:W-:Y:S01]  /*0d80*/  IMAD R20, R3.reuse, R9, R20 ;  /* 0x0000000903147224 */ /* 0x040fe200078e0214 */
[----:B------:R-:W-:Y:S01]  /*0d90*/  IABS R33, R51 ;  /* 0x0000003300217213 */ /* 0x000fe20000000000 */
[----:B------:R-:W-:Y:S01]  /*0da0*/  IMAD.HI.U32 R7, R10, R18, RZ ;  /* 0x000000120a077227 */ /* 0x000fe200078e00ff */
[----:B------:R-:W-:Y:S01]  /*0db0*/  IABS R35, R6 ;  /* 0x0000000600237213 */ /* 0x000fe20000000000 */
[----:B------:R-:W-:Y:S01]  /*0dc0*/  CS2R R126, SRZ ;  /* 0x00000000007e7805 */ /* 0x000fe2000001ff00 */
[----:B------:R-:W-:Y:S01]  /*0dd0*/  IABS R37, R220 ;  /* 0x000000dc00257213 */ /* 0x000fe20000000000 */
[--C-:B------:R-:W-:Y:S01]  /*0de0*/  @!P0 IMAD.IADD R8, R8, 0x1, -R3.reuse ;  /* 0x0000000108088824 */ /* 0x100fe200078e0a03 */
[C---:B------:R-:W-:Y:S01]  /*0df0*/  ISETP.GT.U32.AND P0, PT, R3.reuse, R16, PT ;  /* 0x000000100300720c */ /* 0x040fe20003f04070 */
[----:B------:R-:W-:Y:S01]  /*0e00*/  @!P5 IMAD.IADD R14, R14, 0x1, -R3 ;  /* 0x000000010e0ed824 */ /* 0x000fe200078e0a03 */
[C---:B------:R-:W-:Y:S01]  /*0e10*/  ISETP.GT.U32.AND P5, PT, R3.reuse, R20, PT ;  /* 0x000000140300720c */ /* 0x040fe20003fa4070 */
[----:B------:R-:W-:Y:S01]  /*0e20*/  IMAD.MOV R7, RZ, RZ, -R7 ;  /* 0x000000ffff077224 */ /* 0x000fe200078e0a07 */
[----:B------:R-:W-:Y:S01]  /*0e30*/  LOP3.LUT R184, R184, 0x400, R221, 0xf8, !PT ;  /* 0x00000400b8b87812 */ /* 0x000fe200078ef8dd */
[----:B------:R-:W-:Y:S01]  /*0e40*/  IMAD.MOV.U32 R11, RZ, RZ, R8 ;  /* 0x000000ffff0b7224 */ /* 0x000fe200078e0008 */
[----:B------:R-:W-:Y:S01]  /*0e50*/  CS2R R128, SRZ ;  /* 0x0000000000807805 */ /* 0x000fe2000001ff00 */
[C---:B------:R-:W-:Y:S01]  /*0e60*/  IMAD R18, R3.reuse, R7, R18 ;  /* 0x0000000703127224 */ /* 0x040fe200078e0212 */
[----:B------:R-:W-:Y:S01]  /*0e70*/  CS2R R130, SRZ ;  /* 0x0000000000827805 */ /* 0x000fe2000001ff00 */
[----:B------:R-:W-:Y:S01]  /*0e80*/  IMAD.MOV R8, RZ, RZ, -R13 ;  /* 0x000000ffff087224 */ /* 0x000fe200078e0a0d */
[----:B------:R-:W-:Y:S01]  /*0e90*/  LOP3.LUT R13, R6, 0x2e, RZ, 0xfc, !PT ;  /* 0x0000002e060d7812 */ /* 0x000fe200078efcff */
[----:B------:R-:W-:Y:S01]  /*0ea0*/  IMAD.HI.U32 R7, R10, R22, RZ ;  /* 0x000000160a077227 */ /* 0x000fe200078e00ff */
[----:B------:R-:W-:Y:S01]  /*0eb0*/  CS2R R80, SRZ ;  /* 0x0000000000507805 */ /* 0x000fe2000001ff00 */
[----:B------:R-:W-:Y:S01]  /*0ec0*/  CS2R R82, SRZ ;  /* 0x0000000000527805 */ /* 0x000fe2000001ff00 */
[----:B------:R-:W-:Y:S01]  /*0ed0*/  IABS R24, R13 ;  /* 0x0000000d00187213 */ /* 0x000fe20000000000 */
[----:B------:R-:W-:Y:S01]  /*0ee0*/  @!P2 IMAD.MOV R11, RZ, RZ, -R11 ;  /* 0x000000ffff0ba224 */ /* 0x000fe200078e0a0b */
[----:B------:R-:W-:Y:S01]  /*0ef0*/  ISETP.GT.U32.AND P2, PT, R3, R18, PT ;  /* 0x000000120300720c */ /* 0x000fe20003f44070 */
[--C-:B------:R-:W-:Y:S01]  /*0f00*/  @!P6 IMAD.IADD R12, R12, 0x1, -R3.reuse ;  /* 0x000000010c0ce824 */ /* 0x100fe200078e0a03 */
[----:B------:R-:W-:Y:S01]  /*0f10*/  ISETP.GE.AND P6, PT, R17, RZ, PT ;  /* 0x000000ff1100720c */ /* 0x000fe20003fc6270 */
[--C-:B------:R-:W-:Y:S01]  /*0f20*/  @!P0 IMAD.IADD R16, R16, 0x1, -R3.reuse ;  /* 0x0000000110108824 */ /* 0x100fe200078e0a03 */
[C---:B------:R-:W-:Y:S01]  /*0f30*/  ISETP.GT.U32.AND P0, PT, R3.reuse, R14, PT ;  /* 0x0000000e0300720c */ /* 0x040fe20003f04070 */
[----:B------:R-:W-:Y:S01]  /*0f40*/  @!P5 IMAD.IADD R20, R20, 0x1, -R3 ;  /* 0x000000011414d824 */ /* 0x000fe200078e0a03 */
[----:B------:R-:W-:Y:S01]  /*0f50*/  LOP3.LUT R17, R6, 0x2a, RZ, 0xfc, !PT ;  /* 0x0000002a06117812 */ /* 0x000fe200078efcff */
[----:B------:R-:W-:Y:S01]  /*0f60*/  IMAD.MOV R7, RZ, RZ, -R7 ;  /* 0x000000ffff077224 */ /* 0x000fe200078e0a07 */
[----:B------:R-:W-:Y:S01]  /*0f70*/  CS2R R84, SRZ ;  /* 0x0000000000547805 */ /* 0x000fe2000001ff00 */
[----:B------:R-:W-:Y:S01]  /*0f80*/  @!P4 IMAD.MOV R12, RZ, RZ, -R12 ;  /* 0x000000ffff0cc224 */ /* 0x000fe200078e0a0c */
[C---:B------:R-:W-:Y:S01]  /*0f90*/  ISETP.GT.U32.AND P4, PT, R3.reuse, R20, PT ;  /* 0x000000140300720c */ /* 0x040fe20003f84070 */
[C---:B------:R-:W-:Y:S01]  /*0fa0*/  IMAD R22, R3.reuse, R7, R22 ;  /* 0x0000000703167224 */ /* 0x040fe200078e0216 */
[----:B------:R-:W-:Y:S01]  /*0fb0*/  IABS R28, R17 ;  /* 0x00000011001c7213 */ /* 0x000fe20000000000 */
[----:B------:R-:W-:Y:S01]  /*0fc0*/  IMAD.HI.U32 R7, R10, R24, RZ ;  /* 0x000000180a077227 */ /* 0x000fe200078e00ff */
[----:B------:R-:W-:Y:S01]  /*0fd0*/  CS2R R86, SRZ ;  /* 0x0000000000567805 */ /* 0x000fe2000001ff00 */
[----:B------:R-:W-:Y:S01]  /*0fe0*/  CS2R R112, SRZ ;  /* 0x0000000000707805 */ /* 0x000fe2000001ff00 */
[----:B------:R-:W-:Y:S01]  /*0ff0*/  CS2R R114, SRZ ;  /* 0x0000000000727805 */ /* 0x000fe2000001ff00 */
[C---:B------:R-:W-:Y:S01]  /*1000*/  IMAD R8, R3.reuse, R8, R15 ;  /* 0x0000000803087224 */ /* 0x040fe200078e020f */
[----:B------:R-:W-:Y:S01]  /*1010*/  LOP3.LUT R15, R6, 0x2c, RZ, 0xfc, !PT ;  /* 0x0000002c060f7812 */ /* 0x000fe200078efcff */
[----:B------:R-:W-:Y:S01]  /*1020*/  IMAD.MOV R7, RZ, RZ, -R7 ;  /* 0x000000ffff077224 */ /* 0x000fe200078e0a07 */
[----:B------:R-:W-:Y:S01]  /*1030*/  CS2R R116, SRZ ;  /* 0x0000000000747805 */ /* 0x000fe2000001ff00 */
[--C-:B------:R-:W-:Y:S01]  /*1040*/  @!P2 IMAD.IADD R18, R18, 0x1, -R3.reuse ;  /* 0x000000011212a824 */ /* 0x100fe200078e0a03 */
[C---:B------:R-:W-:Y:S01]  /*1050*/  ISETP.GT.U32.AND P2, PT, R3.reuse, R16, PT ;  /* 0x000000100300720c */ /* 0x040fe20003f44070 */
[--C-:B------:R-:W-:Y:S01]  /*1060*/  @!P0 IMAD.IADD R14, R14, 0x1, -R3.reuse ;  /* 0x000000010e0e8824 */ /* 0x100fe200078e0a03 */
[C---:B------:R-:W-:Y:S01]  /*1070*/  ISETP.GT.U32.AND P0, PT, R3.reuse, R8, PT ;  /* 0x000000080300720c */ /* 0x040fe20003f04070 */
[C---:B------:R-:W-:Y:S01]  /*1080*/  IMAD R24, R3.reuse, R7, R24 ;  /* 0x0000000703187224 */ /* 0x040fe200078e0218 */
[C---:B------:R-:W-:Y:S01]  /*1090*/  ISETP.GT.U32.AND P5, PT, R3.reuse, R18, PT ;  /* 0x000000120300720c */ /* 0x040fe20003fa4070 */
[--C-:B------:R-:W-:Y:S01]  /*10a0*/  @!P4 IMAD.IADD R20, R20, 0x1, -R3.reuse ;  /* 0x000000011414c824 */ /* 0x100fe200078e0a03 */
[----:B------:R-:W-:Y:S01]  /*10b0*/  IABS R26, R15 ;  /* 0x0000000f001a7213 */ /* 0x000fe20000000000 */
[C---:B------:R-:W-:Y:S01]  /*10c0*/  IMAD.HI.U32 R9, R10.reuse, R28, RZ ;  /* 0x0000001c0a097227 */ /* 0x040fe200078e00ff */
[C---:B------:R-:W-:Y:S01]  /*10d0*/  ISETP.GT.U32.AND P4, PT, R3.reuse, R24, PT ;  /* 0x000000180300720c */ /* 0x040fe20003f84070 */
[----:B------:R-:W-:Y:S01]  /*10e0*/  CS2R R118, SRZ ;  /* 0x0000000000767805 */ /* 0x000fe2000001ff00 */
[----:B------:R-:W-:Y:S01]  /*10f0*/  CS2R R132, SRZ ;  /* 0x0000000000847805 */ /* 0x000fe2000001ff00 */
[----:B------:R-:W-:Y:S01]  /*1100*/  IMAD.HI.U32 R7, R10, R26, RZ ;  /* 0x0000001a0a077227 */ /* 0x000fe200078e00ff */
[----:B------:R-:W-:Y:S01]  /*1110*/  CS2R R134, SRZ ;  /* 0x0000000000867805 */ /* 0x000fe2000001ff00 */
[----:B------:R-:W-:Y:S01]  /*1120*/  CS2R R144, SRZ ;  /* 0x0000000000907805 */ /* 0x000fe2000001ff00 */
[----:B------:R-:W-:Y:S01]  /*1130*/  CS2R R146, SRZ ;  /* 0x0000000000927805 */ /* 0x000fe2000001ff00 */
[--C-:B------:R-:W-:Y:S01]  /*1140*/  @!P2 IMAD.IADD R16, R16, 0x1, -R3.reuse ;  /* 0x000000011010a824 */ /* 0x100fe200078e0a03 */
[----:B------:R-:W-:Y:S01]  /*1150*/  ISETP.GT.U32.AND P2, PT, R3, R22, PT ;  /* 0x000000160300720c */ /* 0x000fe20003f44070 */
[----:B------:R-:W-:Y:S01]  /*1160*/  @!P0 IMAD.IADD R8, R8, 0x1, -R3 ;  /* 0x0000000108088824 */ /* 0x000fe200078e0a03 */
[----:B------:R-:W-:Y:S01]  /*1170*/  ISETP.GE.AND P0, PT, R21, RZ, PT ;  /* 0x000000ff1500720c */ /* 0x000fe20003f06270 */
[----:B------:R-:W-:Y:S01]  /*1180*/  IMAD.MOV R7, RZ, RZ, -R7 ;  /* 0x000000ffff077224 */ /* 0x000fe200078e0a07 */
[----:B------:R-:W-:Y:S01]  /*1190*/  LOP3.LUT R21, R6, 0x26, RZ, 0xfc, !PT ;  /* 0x0000002606157812 */ /* 0x000fe200078efcff */
[--C-:B------:R-:W-:Y:S01]  /*11a0*/  @!P4 IMAD.IADD R24, R24, 0x1, -R3.reuse ;  /* 0x000000011818c824 */ /* 0x100fe200078e0a03 */
[----:B------:R-:W-:Y:S01]  /*11b0*/  ISETP.GT.U32.AND P4, PT, R3, R8, PT ;  /* 0x000000080300720c */ /* 0x000fe20003f84070 */
[----:B------:R-:W-:Y:S01]  /*11c0*/  @!P5 IMAD.IADD R18, R18, 0x1, -R3 ;  /* 0x000000011212d824 */ /* 0x000fe200078e0a03 */
[----:B------:R-:W-:Y:S01]  /*11d0*/  ISETP.GE.AND P5, PT, R19, RZ, PT ;  /* 0x000000ff1300720c */ /* 0x000fe20003fa6270 */
[----:B------:R-:W-:Y:S01]  /*11e0*/  IMAD.MOV R9, RZ, RZ, -R9 ;  /* 0x000000ffff097224 */ /* 0x000fe200078e0a09 */
[----:B------:R-:W-:Y:S01]  /*11f0*/  LOP3.LUT R19, R6, 0x28, RZ, 0xfc, !PT ;  /* 0x0000002806137812 */ /* 0x000fe200078efcff */
[----:B------:R-:W-:Y:S01]  /*1200*/  IMAD R26, R3, R7, R26 ;  /* 0x00000007031a7224 */ /* 0x000fe200078e021a */
[----:B------:R-:W-:Y:S01]  /*1210*/  CS2R R100, SRZ ;  /* 0x0000000000647805 */ /* 0x000fe2000001ff00 */
[--C-:B------:R-:W-:Y:S01]  /*1220*/  @!P2 IMAD.IADD R22, R22, 0x1, -R3.reuse ;  /* 0x000000011616a824 */ /* 0x100fe200078e0a03 */
[----:B------:R-:W-:Y:S01]  /*1230*/  ISETP.GE.AND P2, PT, R23, RZ, PT ;  /* 0x000000ff1700720c */ /* 0x000fe20003f46270 */
[C---:B------:R-:W-:Y:S01]  /*1240*/  IMAD R28, R3.reuse, R9, R28 ;  /* 0x00000009031c7224 */ /* 0x040fe200078e021c */
[----:B------:R-:W-:Y:S01]  /*1250*/  IABS R9, R19 ;  /* 0x0000001300097213 */ /* 0x000fe20000000000 */
[----:B------:R-:W-:Y:S01]  /*1260*/  @!P6 IMAD.MOV R18, RZ, RZ, -R18 ;  /* 0x000000ffff12e224 */ /* 0x000fe200078e0a12 */
[C---:B------:R-:W-:Y:S01]  /*1270*/  ISETP.GT.U32.AND P6, PT, R3.reuse, R26, PT ;  /* 0x0000001a0300720c */ /* 0x040fe20003fc4070 */
[----:B------:R-:W-:Y:S01]  /*1280*/  @!P1 IMAD.MOV R16, RZ, RZ, -R16 ;  /* 0x000000ffff109224 */ /* 0x000fe200078e0a10 */
[C---:B------:R-:W-:Y:S01]  /*1290*/  ISETP.GT.U32.AND P1, PT, R3.reuse, R22, PT ;  /* 0x000000160300720c */ /* 0x040fe20003f24070 */
[----:B------:R-:W-:Y:S01]  /*12a0*/  @!P4 IMAD.IADD R8, R8, 0x1, -R3 ;  /* 0x000000010808c824 */ /* 0x000fe200078e0a03 */
[----:B------:R-:W-:Y:S01]  /*12b0*/  ISETP.GT.U32.AND P4, PT, R3, R28, PT ;  /* 0x0000001c0300720c */ /* 0x000fe20003f84070 */
[----:B------:R-:W-:Y:S01]  /*12c0*/  IMAD.HI.U32 R7, R10, R9, RZ ;  /* 0x000000090a077227 */ /* 0x000fe200078e00ff */
[----:B------:R-:W-:Y:S01]  /*12d0*/  CS2R R102, SRZ ;  /* 0x0000000000667805 */ /* 0x000fe2000001ff00 */
[----:B------:R-:W-:Y:S01]  /*12e0*/  CS2R R104, SRZ ;  /* 0x0000000000687805 */ /* 0x000fe2000001ff00 */
[----:B------:R-:W-:Y:S01]  /*12f0*/  CS2R R106, SRZ ;  /* 0x00000000006a7805 */ /* 0x000fe2000001ff00 */
[----:B------:R-:W-:Y:S01]  /*1300*/  IMAD.MOV R30, RZ, RZ, -R7 ;  /* 0x000000ffff1e7224 */ /* 0x000fe200078e0a07 */
[----:B------:R-:W-:Y:S01]  /*1310*/  SHF.R.S32.HI R210, RZ, 0x6, R210 ;  /* 0x00000006ffd27819 */ /* 0x000fe200000114d2 */
[----:B------:R-:W-:Y:S01]  /*1320*/  @!P5 IMAD.MOV R20, RZ, RZ, -R20 ;  /* 0x000000ffff14d224 */ /* 0x000fe200078e0a14 */
[----:B------:R-:W-:Y:S01]  /*1330*/  ISETP.GE.AND P5, PT, R13, RZ, PT ;  /* 0x000000ff0d00720c */ /* 0x000fe20003fa6270 */
[--C-:B------:R-:W-:Y:S01]  /*1340*/  @!P6 IMAD.IADD R26, R26, 0x1, -R3.reuse ;  /* 0x000000011a1ae824 */ /* 0x100fe200078e0a03 */
[----:B------:R-:W-:Y:S01]  /*1350*/  ISETP.GE.AND P6, PT, R19, RZ, PT ;  /* 0x000000ff1300720c */ /* 0x000fe20003fc6270 */
[--C-:B------:R-:W-:Y:S01]  /*1360*/  @!P1 IMAD.IADD R22, R22, 0x1, -R3.reuse ;  /* 0x0000000116169824 */ /* 0x100fe200078e0a03 */
[----:B------:R-:W-:Y:S01]  /*1370*/  ISETP.GE.AND P1, PT, R15, RZ, PT ;  /* 0x000000ff0f00720c */ /* 0x000fe20003f26270 */
[----:B------:R-:W-:Y:S01]  /*1380*/  @!P4 IMAD.IADD R28, R28, 0x1, -R3 ;  /* 0x000000011c1cc824 */ /* 0x000fe200078e0a03 */
[----:B------:R-:W-:Y:S01]  /*1390*/  IABS R15, R21 ;  /* 0x00000015000f7213 */ /* 0x000fe20000000000 */
[----:B------:R-:W-:Y:S01]  /*13a0*/  IMAD.MOV.U32 R13, RZ, RZ, R8 ;  /* 0x000000ffff0d7224 */ /* 0x000fe200078e0008 */
[C---:B------:R-:W-:Y:S01]  /*13b0*/  ISETP.GT.U32.AND P4, PT, R3.reuse, R26, PT ;  /* 0x0000001a0300720c */ /* 0x040fe20003f84070 */
[----:B------:R-:W-:Y:S01]  /*13c0*/  IMAD R8, R3, R30, R9 ;  /* 0x0000001e03087224 */ /* 0x000fe200078e0209 */
[----:B------:R-:W-:Y:S01]  /*13d0*/  LOP3.LUT R9, R6, 0x22, RZ, 0xfc, !PT ;  /* 0x0000002206097812 */ /* 0x000fe200078efcff */
[----:B------:R-:W-:Y:S01]  /*13e0*/  IMAD.HI.U32 R7, R10, R15, RZ ;  /* 0x0000000f0a077227 */ /* 0x000fe200078e00ff */
[----:B------:R-:W-:-:S02]  /*13f0*/  LOP3.LUT R226, R2, 0x20, RZ, 0x3c, !PT ;  /* 0x0000002002e27812 */ /* 0x000fc400078e3cff */
[----:B------:R-:W-:Y:S01]  /*1400*/  IABS R34, R9 ;  /* 0x0000000900227213 */ /* 0x000fe20000000000 */
[----:B------:R-:W-:Y:S01]  /*1410*/  @!P2 IMAD.MOV R22, RZ, RZ, -R22 ;  /* 0x000000ffff16a224 */ /* 0x000fe200078e0a16 */
[C---:B------:R-:W-:Y:S01]  /*1420*/  ISETP.GT.U32.AND P2, PT, R3.reuse, R8, PT ;  /* 0x000000080300720c */ /* 0x040fe20003f44070 */
[----:B------:R-:W-:Y:S01]  /*1430*/  @!P3 IMAD.MOV R14, RZ, RZ, -R14 ;  /* 0x000000ffff0eb224 */ /* 0x000fe200078e0a0e */
[C---:B------:R-:W-:Y:S01]  /*1440*/  ISETP.GT.U32.AND P3, PT, R3.reuse, R24, PT ;  /* 0x000000180300720c */ /* 0x040fe20003f64070 */
[----:B------:R-:W-:Y:S01]  /*1450*/  IMAD.MOV R30, RZ, RZ, -R7 ;  /* 0x000000ffff1e7224 */ /* 0x000fe200078e0a07 */
[----:B------:R-:W-:Y:S01]  /*1460*/  LOP3.LUT R7, R6, 0x24, RZ, 0xfc, !PT ;  /* 0x0000002406077812 */ /* 0x000fe200078efcff */
[----:B------:R-:W-:Y:S01]  /*1470*/  @!P4 IMAD.IADD R26, R26, 0x1, -R3 ;  /* 0x000000011a1ac824 */ /* 0x000fe200078e0a03 */
[----:B------:R-:W-:Y:S01]  /*1480*/  LOP3.LUT R225, R2, 0x40, RZ, 0x3c, !PT ;  /* 0x0000004002e17812 */ /* 0x000fe200078e3cff */
[C---:B------:R-:W-:Y:S01]  /*1490*/  IMAD R30, R3.reuse, R30, R15 ;  /* 0x0000001e031e7224 */ /* 0x040fe200078e020f */
[----:B------:R-:W-:Y:S01]  /*14a0*/  IABS R32, R7 ;  /* 0x0000000700207213 */ /* 0x000fe20000000000 */
[----:B------:R-:W-:Y:S01]  /*14b0*/  @!P0 IMAD.MOV R13, RZ, RZ, -R13 ;  /* 0x000000ffff0d8224 */ /* 0x000fe200078e0a0d */
[C---:B------:R-:W-:Y:S01]  /*14c0*/  ISETP.GT.U32.AND P0, PT, R3.reuse, R28, PT ;  /* 0x0000001c0300720c */ /* 0x040fe20003f04070 */
[----:B------:R-:W-:Y:S01]  /*14d0*/  @!P1 IMAD.MOV R26, RZ, RZ, -R26 ;  /* 0x000000ffff1a9224 */ /* 0x000fe200078e0a1a */
[----:B------:R-:W-:Y:S01]  /*14e0*/  ISETP.GT.U32.AND P1, PT, R3, R30, PT ;  /* 0x0000001e0300720c */ /* 0x000fe20003f24070 */
[--C-:B------:R-:W-:Y:S01]  /*14f0*/  @!P2 IMAD.IADD R8, R8, 0x1, -R3.reuse ;  /* 0x000000010808a824 */ /* 0x100fe200078e0a03 */
[----:B------:R-:W-:Y:S01]  /*1500*/  LOP3.LUT R15, R6, 0x20, RZ, 0xfc, !PT ;  /* 0x00000020060f7812 */ /* 0x000fe200078efcff */
[----:B------:R-:W-:Y:S01]  /*1510*/  @!P3 IMAD.IADD R24, R24, 0x1, -R3 ;  /* 0x000000011818b824 */ /* 0x000fe200078e0a03 */
[----:B------:R-:W-:Y:S01]  /*1520*/  ISETP.GE.AND P3, PT, R17, RZ, PT ;  /* 0x000000ff1100720c */ /* 0x000fe20003f66270 */
[----:B------:R-:W-:Y:S01]  /*1530*/  IMAD R31, R31, 0x110, RZ ;  /* 0x000001101f1f7824 */ /* 0x000fe200078e02ff */
[----:B------:R-:W-:Y:S01]  /*1540*/  ISETP.GT.U32.AND P2, PT, R3, R8, PT ;  /* 0x000000080300720c */ /* 0x000fe20003f44070 */
[----:B------:R-:W-:Y:S01]  /*1550*/  @!P5 IMAD.MOV R24, RZ, RZ, -R24 ;  /* 0x000000ffff18d224 */ /* 0x000fe200078e0a18 */
[----:B------:R-:W-:Y:S01]  /*1560*/  ISETP.GE.AND P4, PT, R7, RZ, PT ;  /* 0x000000ff0700720c */ /* 0x000fe20003f86270 */
[----:B------:R-:W-:Y:S01]  /*1570*/  IMAD.HI.U32 R7, R10, R32, RZ ;  /* 0x000000200a077227 */ /* 0x000fe200078e00ff */
[----:B------:R-:W-:-:S02]  /*1580*/  IABS R36, R15 ;  /* 0x0000000f00247213 */ /* 0x000fc40000000000 */
[----:B------:R-:W-:Y:S01]  /*1590*/  LOP3.LUT R17, R6, 0x1e, RZ, 0xfc, !PT ;  /* 0x0000001e06117812 */ /* 0x000fe200078efcff */
[--C-:B------:R-:W-:Y:S01]  /*15a0*/  @!P0 IMAD.IADD R28, R28, 0x1, -R3.reuse ;  /* 0x000000011c1c8824 */ /* 0x100fe200078e0a03 */
[----:B------:R-:W-:Y:S01]  /*15b0*/  ISETP.GE.AND P0, PT, R9, RZ, PT ;  /* 0x000000ff0900720c */ /* 0x000fe20003f06270 */
[----:B------:R-:W-:Y:S01]  /*15c0*/  @!P1 IMAD.IADD R30, R30, 0x1, -R3 ;  /* 0x000000011e1e9824 */ /* 0x000fe200078e0a03 */
[----:B------:R-:W-:Y:S01]  /*15d0*/  IABS R38, R17 ;  /* 0x0000001100267213 */ /* 0x000fe20000000000 */
[----:B------:R-:W-:Y:S01]  /*15e0*/  @!P3 IMAD.MOV R28, RZ, RZ, -R28 ;  /* 0x000000ffff1cb224 */ /* 0x000fe200078e0a1c */
[----:B------:R-:W-:Y:S01]  /*15f0*/  ISETP.GE.AND P3, PT, R15, RZ, PT ;  /* 0x000000ff0f00720c */ /* 0x000fe20003f66270 */
[----:B------:R-:W-:Y:S01]  /*1600*/  IMAD.MOV R15, RZ, RZ, -R7 ;  /* 0x000000ffff0f7224 */ /* 0x000fe200078e0a07 */
[----:B------:R-:W-:Y:S01]  /*1610*/  ISETP.GT.U32.AND P1, PT, R3, R30, PT ;  /* 0x0000001e0300720c */ /* 0x000fe20003f24070 */
[----:B------:R-:W-:Y:S01]  /*1620*/  IMAD.HI.U32 R9, R10, R34, RZ ;  /* 0x000000220a097227 */ /* 0x000fe200078e00ff */
[----:B------:R-:W-:-:S02]  /*1630*/  ISETP.GE.AND P5, PT, R21, RZ, PT ;  /* 0x000000ff1500720c */ /* 0x000fc40003fa6270 */
[----:B------:R-:W-:Y:S01]  /*1640*/  LOP3.LUT R21, R6, 0x18, RZ, 0xfc, !PT ;  /* 0x0000001806157812 */ /* 0x000fe200078efcff */
[----:B------:R-:W-:Y:S01]  /*1650*/  @!P2 IMAD.IADD R8, R8, 0x1, -R3 ;  /* 0x000000010808a824 */ /* 0x000fe200078e0a03 */
[----:B------:R-:W-:Y:S01]  /*1660*/  ISETP.GE.AND P2, PT, R17, RZ, PT ;  /* 0x000000ff1100720c */ /* 0x000fe20003f46270 */
[C---:B------:R-:W-:Y:S01]  /*1670*/  IMAD R32, R3.reuse, R15, R32 ;  /* 0x0000000f03207224 */ /* 0x040fe200078e0220 */
[----:B------:R-:W-:Y:S01]  /*1680*/  IABS R44, R21 ;  /* 0x00000015002c7213 */ /* 0x000fe20000000000 */
[----:B------:R-:W-:Y:S01]  /*1690*/  IMAD.MOV R9, RZ, RZ, -R9 ;  /* 0x000000ffff097224 */ /* 0x000fe200078e0a09 */
[C---:B------:R-:W-:Y:S01]  /*16a0*/  LOP3.LUT R17, R6.reuse, 0x1a, RZ, 0xfc, !PT ;  /* 0x0000001a06117812 */ /* 0x040fe200078efcff */
[----:B------:R-:W-:Y:S01]  /*16b0*/  IMAD.MOV.U32 R15, RZ, RZ, R8 ;  /* 0x000000ffff0f7224 */ /* 0x000fe200078e0008 */
[----:B------:R-:W-:Y:S01]  /*16c0*/  LOP3.LUT R8, R6, 0x1c, RZ, 0xfc, !PT ;  /* 0x0000001c06087812 */ /* 0x000fe200078efcff */
[C---:B------:R-:W-:Y:S01]  /*16d0*/  IMAD R34, R3.reuse, R9, R34 ;  /* 0x0000000903227224 */ /* 0x040fe200078e0222 */
[----:B------:R-:W-:Y:S01]  /*16e0*/  IABS R42, R17 ;  /* 0x00000011002a7213 */ /* 0x000fe20000000000 */
[----:B------:R-:W-:Y:S01]  /*16f0*/  @!P6 IMAD.MOV R15, RZ, RZ, -R15 ;  /* 0x000000ffff0fe224 */ /* 0x000fe200078e0a0f */
[C---:B------:R-:W-:Y:S01]  /*1700*/  ISETP.GT.U32.AND P6, PT, R3.reuse, R32, PT ;  /* 0x000000200300720c */ /* 0x040fe20003fc4070 */
[----:B------:R-:W-:Y:S01]  /*1710*/  @!P1 IMAD.IADD R30, R30, 0x1, -R3 ;  /* 0x000000011e1e9824 */ /* 0x000fe200078e0a03 */
[----:B------:R-:W-:Y:S01]  /*1720*/  ISETP.GT.U32.AND P1, PT, R3, R34, PT ;  /* 0x000000220300720c */ /* 0x000fe20003f24070 */
[----:B------:R-:W-:Y:S01]  /*1730*/  IMAD.HI.U32 R9, R10, R38, RZ ;  /* 0x000000260a097227 */ /* 0x000fe200078e00ff */
[----:B------:R-:W-:-:S02]  /*1740*/  IABS R40, R8 ;  /* 0x0000000800287213 */ /* 0x000fc40000000000 */
[----:B------:R-:W-:Y:S01]  /*1750*/  LOP3.LUT R31, R31, R4, RZ, 0x3c, !PT ;  /* 0x000000041f1f7212 */ /* 0x000fe200078e3cff */
[----:B------:R-:W-:Y:S01]  /*1760*/  IMAD.MOV R9, RZ, RZ, -R9 ;  /* 0x000000ffff097224 */ /* 0x000fe200078e0a09 */
[----:B------:R-:W-:Y:S01]  /*1770*/  LOP3.LUT R223, R2, 0x60, RZ, 0x3c, !PT ;  /* 0x0000006002df7812 */ /* 0x000fe200078e3cff */
[----:B------:R-:W-:Y:S01]  /*1780*/  IMAD.HI.U32 R23, R10, R44, RZ ;  /* 0x0000002c0a177227 */ /* 0x000fe200078e00ff */
[----:B------:R-:W-:-:S03]  /*1790*/  LOP3.LUT R185, R184, 0x40, RZ, 0x3c, !PT ;  /* 0x00000040b8b97812 */ /* 0x000fc600078e3cff */
[--C-:B------:R-:W-:Y:S02]  /*17a0*/  @!P6 IMAD.IADD R32, R32, 0x1, -R3.reuse ;  /* 0x000000012020e824 */ /* 0x100fe400078e0a03 */
[----:B------:R-:W-:Y:S02]  /*17b0*/  @!P1 IMAD.IADD R34, R34, 0x1, -R3 ;  /* 0x0000000122229824 */ /* 0x000fe400078e0a03 */
[C---:B------:R-:W-:Y:S01]  /*17c0*/  IMAD R38, R3.reuse, R9, R38 ;  /* 0x0000000903267224 */ /* 0x040fe200078e0226 */
[----:B------:R-:W-:Y:S01]  /*17d0*/  ISETP.GT.U32.AND P1, PT, R3, R32, PT ;  /* 0x000000200300720c */ /* 0x000fe20003f24070 */
[----:B------:R-:W-:Y:S02]  /*17e0*/  IMAD.MOV R23, RZ, RZ, -R23 ;  /* 0x000000ffff177224 */ /* 0x000fe400078e0a17 */
[----:B------:R-:W-:-:S04]  /*17f0*/  IMAD.HI.U32 R9, R10, R40, RZ ;  /* 0x000000280a097227 */ /* 0x000fc800078e00ff */
[----:B------:R-:W-:Y:S01]  /*1800*/  IMAD R44, R3, R23, R44 ;  /* 0x00000017032c7224 */ /* 0x000fe200078e022c */
[----:B------:R-:W-:Y:S01]  /*1810*/  LOP3.LUT R23, R6, 0x10, RZ, 0xfc, !PT ;  /* 0x0000001006177812 */ /* 0x000fe200078efcff */
[----:B------:R-:W-:Y:S02]  /*1820*/  IMAD.MOV R9, RZ, RZ, -R9 ;  /* 0x000000ffff097224 */ /* 0x000fe400078e0a09 */
[----:B------:R-:W-:Y:S01]  /*1830*/  IMAD.HI.U32 R7, R10, R36, RZ ;  /* 0x000000240a077227 */ /* 0x000fe200078e00ff */
[----:B------:R-:W-:-:S03]  /*1840*/  IABS R52, R23 ;  /* 0x0000001700347213 */ /* 0x000fc60000000000 */
[----:B------:R-:W-:Y:S01]  /*1850*/  @!P1 IMAD.IADD R32, R32, 0x1, -R3 ;  /* 0x0000000120209824 */ /* 0x000fe200078e0a03 */
[C---:B------:R-:W-:Y:S01]  /*1860*/  ISETP.GT.U32.AND P1, PT, R3.reuse, R38, PT ;  /* 0x000000260300720c */ /* 0x040fe20003f24070 */
[----:B------:R-:W-:Y:S02]  /*1870*/  IMAD R40, R3, R9, R40 ;  /* 0x0000000903287224 */ /* 0x000fe400078e0228 */
[----:B------:R-:W-:Y:S02]  /*1880*/  IMAD.MOV R7, RZ, RZ, -R7 ;  /* 0x000000ffff077224 */ /* 0x000fe400078e0a07 */
[----:B------:R-:W-:-:S04]  /*1890*/  IMAD.HI.U32 R19, R10, R42, RZ ;  /* 0x0000002a0a137227 */ /* 0x000fc800078e00ff */
[----:B------:R-:W-:-:S04]  /*18a0*/  IMAD.HI.U32 R9, R10, R46, RZ ;  /* 0x0000002e0a097227 */ /* 0x000fc800078e00ff */
[----:B------:R-:W-:Y:S01]  /*18b0*/  @!P1 IMAD.IADD R38, R38, 0x1, -R3 ;  /* 0x0000000126269824 */ /* 0x000fe200078e0a03 */
[C---:B------:R-:W-:Y:S01]  /*18c0*/  ISETP.GT.U32.AND P1, PT, R3.reuse, R44, PT ;  /* 0x0000002c0300720c */ /* 0x040fe20003f24070 */
[C---:B------:R-:W-:Y:S02]  /*18d0*/  IMAD R36, R3.reuse, R7, R36 ;  /* 0x0000000703247224 */ /* 0x040fe400078e0224 */
[----:B------:R-:W-:Y:S01]  /*18e0*/  IMAD.MOV R19, RZ, RZ, -R19 ;  /* 0x000000ffff137224 */ /* 0x000fe200078e0a13 */
[----:B------:R-:W0:Y:S01]  /*18f0*/  I2F.RP R7, R68 ;  /* 0x0000004400077306 */ /* 0x000e220000209400 */
[----:B------:R-:W-:Y:S01]  /*1900*/  IMAD.MOV R9, RZ, RZ, -R9 ;  /* 0x000000ffff097224 */ /* 0x000fe200078e0a09 */
[C---:B------:R-:W-:Y:S01]  /*1910*/  ISETP.GT.U32.AND P6, PT, R3.reuse, R36, PT ;  /* 0x000000240300720c */ /* 0x040fe20003fc4070 */
[C---:B------:R-:W-:Y:S01]  /*1920*/  IMAD R42, R3.reuse, R19, R42 ;  /* 0x00000013032a7224 */ /* 0x040fe200078e022a */
[----:B------:R-:W-:Y:S01]  /*1930*/  LOP3.LUT R19, R6, 0x12, RZ, 0xfc, !PT ;  /* 0x0000001206137812 */ /* 0x000fe200078efcff */
[----:B------:R-:W-:-:S02]  /*1940*/  IMAD R46, R3, R9, R46 ;  /* 0x00000009032e7224 */ /* 0x000fc400078e022e */
[----:B------:R-:W-:Y:S01]  /*1950*/  IMAD.HI.U32 R9, R10, R48, RZ ;  /* 0x000000300a097227 */ /* 0x000fe200078e00ff */
[----:B------:R-:W-:-:S03]  /*1960*/  IABS R50, R19 ;  /* 0x0000001300327213 */ /* 0x000fc60000000000 */
[----:B------:R-:W-:Y:S02]  /*1970*/  @!P1 IMAD.IADD R44, R44, 0x1, -R3 ;  /* 0x000000012c2c9824 */ /* 0x000fe400078e0a03 */
[----:B------:R-:W-:Y:S02]  /*1980*/  IMAD.MOV R9, RZ, RZ, -R9 ;  /* 0x000000ffff097224 */ /* 0x000fe400078e0a09 */
[----:B------:R-:W-:Y:S01]  /*1990*/  @!P6 IMAD.IADD R36, R36, 0x1, -R3 ;  /* 0x000000012424e824 */ /* 0x000fe200078e0a03 */
[C---:B------:R-:W-:Y:S01]  /*19a0*/  ISETP.GT.U32.AND P1, PT, R3.reuse, R44, PT ;  /* 0x0000002c0300720c */ /* 0x040fe20003f24070 */
[C---:B------:R-:W-:Y:S01]  /*19b0*/  IMAD R48, R3.reuse, R9, R48 ;  /* 0x0000000903307224 */ /* 0x040fe200078e0230 */
[----:B0-----:R-:W0:Y:S01]  /*19c0*/  MUFU.RCP R7, R7 ;  /* 0x0000000700077308 */ /* 0x001e220000001000 */
[----:B------:R-:W-:Y:S01]  /*19d0*/  IMAD.HI.U32 R9, R10, R50, RZ ;  /* 0x000000320a097227 */ /* 0x000fe200078e00ff */
[----:B------:R-:W-:-:S03]  /*19e0*/  ISETP.GT.U32.AND P6, PT, R3, R34, PT ;  /* 0x000000220300720c */ /* 0x000fc60003fc4070 */
[----:B------:R-:W-:Y:S02]  /*19f0*/  IMAD.MOV R9, RZ, RZ, -R9 ;  /* 0x000000ffff097224 */ /* 0x000fe400078e0a09 */
[----:B------:R-:W-:Y:S01]  /*1a00*/  @!P5 IMAD.MOV R30, RZ, RZ, -R30 ;  /* 0x000000ffff1ed224 */ /* 0x000fe200078e0a1e */
[C---:B------:R-:W-:Y:S01]  /*1a10*/  ISETP.GT.U32.AND P5, PT, R3.reuse, R36, PT ;  /* 0x000000240300720c */ /* 0x040fe20003fa4070 */
[C---:B------:R-:W-:Y:S02]  /*1a20*/  IMAD R50, R3.reuse, R9, R50 ;  /* 0x0000000903327224 */ /* 0x040fe400078e0232 */
[----:B------:R-:W-:Y:S02]  /*1a30*/  @!P1 IMAD.IADD R44, R44, 0x1, -R3 ;  /* 0x000000012c2c9824 */ /* 0x000fe400078e0a03 */
[----:B------:R-:W-:Y:S01]  /*1a40*/  IMAD.HI.U32 R27, R10, R52, RZ ;  /* 0x000000340a1b7227 */ /* 0x000fe200078e00ff */
[----:B------:R-:W-:Y:S02]  /*1a50*/  ISETP.GT.U32.AND P1, PT, R3, R50, PT ;  /* 0x000000320300720c */ /* 0x000fe40003f24070 */
[----:B0-----:R-:W-:Y:S01]  /*1a60*/  IADD3 R7, R7, 0xffffffe, RZ ;  /* 0x0ffffffe07077810 */ /* 0x001fe20007ffe0ff */
[----:B------:R-:W-:-:S02]  /*1a70*/  IMAD.MOV R27, RZ, RZ, -R27 ;  /* 0x000000ffff1b7224 */ /* 0x000fc400078e0a1b */
[--C-:B------:R-:W-:Y:S01]  /*1a80*/  @!P6 IMAD.IADD R34, R34, 0x1, -R3.reuse ;  /* 0x000000012222e824 */ /* 0x100fe200078e0a03 */
[C---:B------:R-:W-:Y:S01]  /*1a90*/  ISETP.GT.U32.AND P6, PT, R3.reuse, R40, PT ;  /* 0x000000280300720c */ /* 0x040fe20003fc4070 */
[--C-:B------:R-:W-:Y:S01]  /*1aa0*/  @!P5 IMAD.IADD R36, R36, 0x1, -R3.reuse ;  /* 0x000000012424d824 */ /* 0x100fe200078e0a03 */
[C---:B------:R-:W-:Y:S01]  /*1ab0*/  ISETP.GT.U32.AND P5, PT, R3.reuse, R42, PT ;  /* 0x0000002a0300720c */ /* 0x040fe20003fa4070 */
[C---:B------:R-:W-:Y:S01]  /*1ac0*/  IMAD R52, R3.reuse, R27, R52 ;  /* 0x0000001b03347224 */ /* 0x040fe200078e0234 */
[----:B------:R0:W1:Y:S01]  /*1ad0*/  F2I.FTZ.U32.TRUNC.NTZ R9, R7 ;  /* 0x0000000700097305 */ /* 0x000062000021f000 */
[----:B------:R-:W-:Y:S02]  /*1ae0*/  @!P4 IMAD.MOV R32, RZ, RZ, -R32 ;  /* 0x000000ffff20c224 */ /* 0x000fe400078e0a20 */
[----:B------:R-:W-:Y:S01]  /*1af0*/  @!P1 IMAD.IADD R50, R50, 0x1, -R3 ;  /* 0x0000000132329824 */ /* 0x000fe200078e0a03 */
[----:B------:R-:W-:Y:S01]  /*1b00*/  ISETP.GT.U32.AND P1, PT, R3, R52, PT ;  /* 0x000000340300720c */ /* 0x000fe20003f24070 */
[----:B------:R-:W-:-:S02]  /*1b10*/  @!P0 IMAD.MOV R34, RZ, RZ, -R34 ;  /* 0x000000ffff228224 */ /* 0x000fc400078e0a22 */
[----:B------:R-:W-:Y:S02]  /*1b20*/  @!P3 IMAD.MOV R36, RZ, RZ, -R36 ;  /* 0x000000ffff24b224 */ /* 0x000fe400078e0a24 */
[----:B0-----:R-:W-:-:S04]  /*1b30*/  IMAD.HI.U32 R7, R10, R54, RZ ;  /* 0x000000360a077227 */ /* 0x001fc800078e00ff */
[----:B------:R-:W-:Y:S02]  /*1b40*/  IMAD.MOV R7, RZ, RZ, -R7 ;  /* 0x000000ffff077224 */ /* 0x000fe400078e0a07 */
[--C-:B------:R-:W-:Y:S01]  /*1b50*/  @!P6 IMAD.IADD R40, R40, 0x1, -R3.reuse ;  /* 0x000000012828e824 */ /* 0x100fe200078e0a03 */
[C---:B------:R-:W-:Y:S01]  /*1b60*/  ISETP.GT.U32.AND P6, PT, R3.reuse, R38, PT ;  /* 0x000000260300720c */ /* 0x040fe20003fc4070 */
[--C-:B------:R-:W-:Y:S02]  /*1b70*/  @!P5 IMAD.IADD R42, R42, 0x1, -R3.reuse ;  /* 0x000000012a2ad824 */ /* 0x100fe400078e0a03 */
[C---:B------:R-:W-:Y:S01]  /*1b80*/  IMAD R54, R3.reuse, R7, R54 ;  /* 0x0000000703367224 */ /* 0x040fe200078e0236 */
[C---:B------:R-:W-:Y:S01]  /*1b90*/  ISETP.GT.U32.AND P4, PT, R3.reuse, R40, PT ;  /* 0x000000280300720c */ /* 0x040fe20003f84070 */
[----:B------:R-:W-:Y:S01]  /*1ba0*/  @!P1 IMAD.IADD R52, R52, 0x1, -R3 ;  /* 0x0000000134349824 */ /* 0x000fe200078e0a03 */
[C---:B------:R-:W-:Y:S01]  /*1bb0*/  ISETP.GT.U32.AND P5, PT, R3.reuse, R42, PT ;  /* 0x0000002a0300720c */ /* 0x040fe20003fa4070 */
[----:B------:R-:W-:Y:S01]  /*1bc0*/  IMAD.HI.U32 R7, R10, R56, RZ ;  /* 0x000000380a077227 */ /* 0x000fe200078e00ff */
[----:B------:R-:W-:-:S02]  /*1bd0*/  ISETP.GT.U32.AND P1, PT, R3, R54, PT ;  /* 0x000000360300720c */ /* 0x000fc40003f24070 */
[C---:B------:R-:W-:Y:S01]  /*1be0*/  ISETP.GT.U32.AND P3, PT, R3.reuse, R52, PT ;  /* 0x000000340300720c */ /* 0x040fe20003f64070 */
[----:B------:R-:W-:Y:S02]  /*1bf0*/  IMAD.MOV R7, RZ, RZ, -R7 ;  /* 0x000000ffff077224 */ /* 0x000fe400078e0a07 */
[--C-:B------:R-:W-:Y:S01]  /*1c00*/  @!P6 IMAD.IADD R38, R38, 0x1, -R3.reuse ;  /* 0x000000012626e824 */ /* 0x100fe200078e0a03 */
[C---:B------:R-:W-:Y:S01]  /*1c10*/  ISETP.GT.U32.AND P6, PT, R3.reuse, R46, PT ;  /* 0x0000002e0300720c */ /* 0x040fe20003fc4070 */
[C---:B------:R-:W-:Y:S02]  /*1c20*/  IMAD R56, R3.reuse, R7, R56 ;  /* 0x0000000703387224 */ /* 0x040fe400078e0238 */
[--C-:B------:R-:W-:Y:S01]  /*1c30*/  @!P4 IMAD.IADD R40, R40, 0x1, -R3.reuse ;  /* 0x000000012828c824 */ /* 0x100fe200078e0a03 */
[C---:B------:R-:W-:Y:S01]  /*1c40*/  ISETP.GT.U32.AND P4, PT, R3.reuse, R48, PT ;  /* 0x000000300300720c */ /* 0x040fe20003f84070 */
[--C-:B------:R-:W-:Y:S01]  /*1c50*/  @!P5 IMAD.IADD R42, R42, 0x1, -R3.reuse ;  /* 0x000000012a2ad824 */ /* 0x100fe200078e0a03 */
[----:B------:R-:W-:Y:S01]  /*1c60*/  ISETP.GE.AND P5, PT, R8, RZ, PT ;  /* 0x000000ff0800720c */ /* 0x000fe20003fa6270 */
[----:B------:R-:W-:Y:S01]  /*1c70*/  @!P1 IMAD.IADD R54, R54, 0x1, -R3 ;  /* 0x0000000136369824 */ /* 0x000fe200078e0a03 */
[----:B------:R-:W-:Y:S01]  /*1c80*/  ISETP.GT.U32.AND P1, PT, R3, R56, PT ;  /* 0x000000380300720c */ /* 0x000fe20003f24070 */
[----:B------:R-:W-:-:S04]  /*1c90*/  IMAD.HI.U32 R8, R10, R58, RZ ;  /* 0x0000003a0a087227 */ /* 0x000fc800078e00ff */
[----:B------:R-:W-:Y:S02]  /*1ca0*/  IMAD.MOV R27, RZ, RZ, -R8 ;  /* 0x000000ffff1b7224 */ /* 0x000fe400078e0a08 */
[----:B------:R-:W-:Y:S02]  /*1cb0*/  IMAD.MOV.U32 R8, RZ, RZ, RZ ;  /* 0x000000ffff087224 */ /* 0x000fe400078e00ff */
[----:B------:R-:W-:Y:S01]  /*1cc0*/  IMAD R58, R3, R27, R58 ;  /* 0x0000001b033a7224 */ /* 0x000fe200078e023a */
[----:B------:R-:W-:Y:S01]  /*1cd0*/  IABS R27, R49 ;  /* 0x00000031001b7213 */ /* 0x000fe20000000000 */
[--C-:B------:R-:W-:Y:S01]  /*1ce0*/  @!P4 IMAD.IADD R48, R48, 0x1, -R3.reuse ;  /* 0x000000013030c824 */ /* 0x100fe200078e0a03 */
[----:B------:R-:W-:Y:S01]  /*1cf0*/  ISETP.GE.AND P4, PT, R21, RZ, PT ;  /* 0x000000ff1500720c */ /* 0x000fe20003f86270 */
[----:B------:R-:W-:Y:S01]  /*1d00*/  @!P1 IMAD.IADD R56, R56, 0x1, -R3 ;  /* 0x0000000138389824 */ /* 0x000fe200078e0a03 */
[----:B------:R-:W-:Y:S01]  /*1d10*/  ISETP.GT.U32.AND P1, PT, R3, R58, PT ;  /* 0x0000003a0300720c */ /* 0x000fe20003f24070 */
[----:B-1----:R-:W-:-:S02]  /*1d20*/  IMAD.MOV R21, RZ, RZ, -R9 ;  /* 0x000000ffff157224 */ /* 0x002fc400078e0a09 */
[----:B------:R-:W-:Y:S01]  /*1d30*/  @!P6 IMAD.IADD R46, R46, 0x1, -R3 ;  /* 0x000000012e2ee824 */ /* 0x000fe200078e0a03 */
[----:B------:R-:W-:Y:S01]  /*1d40*/  ISETP.GE.AND P6, PT, R17, RZ, PT ;  /* 0x000000ff1100720c */ /* 0x000fe20003fc6270 */
[----:B------:R-:W-:Y:S02]  /*1d50*/  IMAD R21, R21, R68, RZ ;  /* 0x0000004415157224 */ /* 0x000fe400078e02ff */
[----:B------:R-:W-:Y:S01]  /*1d60*/  IMAD.HI.U32 R17, R10, R60, RZ ;  /* 0x0000003c0a117227 */ /* 0x000fe200078e00ff */
[----:B------:R-:W-:-:S03]  /*1d70*/  ISETP.GT.U32.AND P0, PT, R3, R46, PT ;  /* 0x0000002e0300720c */ /* 0x000fc60003f04070 */
[----:B------:R-:W-:Y:S01]  /*1d80*/  IMAD.HI.U32 R8, R9, R21, R8 ;  /* 0x0000001509087227 */ /* 0x000fe200078e0008 */
[----:B------:R-:W-:-:S03]  /*1d90*/  IABS R21, R47 ;  /* 0x0000002f00157213 */ /* 0x000fc60000000000 */
[----:B------:R-:W-:Y:S02]  /*1da0*/  IMAD.MOV R17, RZ, RZ, -R17 ;  /* 0x000000ffff117224 */ /* 0x000fe400078e0a11 */
[----:B------:R-:W-:Y:S01]  /*1db0*/  @!P1 IMAD.IADD R58, R58, 0x1, -R3 ;  /* 0x000000013a3a9824 */ /* 0x000fe200078e0a03 */
[----:B------:R-:W-:Y:S01]  /*1dc0*/  ISETP.GT.U32.AND P1, PT, R3, R48, PT ;  /* 0x000000300300720c */ /* 0x000fe20003f24070 */
[----:B------:R-:W-:-:S04]  /*1dd0*/  IMAD.HI.U32 R7, R10, R21, RZ ;  /* 0x000000150a077227 */ /* 0x000fc800078e00ff */
[----:B------:R-:W-:Y:S02]  /*1de0*/  IMAD R60, R3, R17, R60 ;  /* 0x00000011033c7224 */ /* 0x000fe400078e023c */
[----:B------:R-:W-:-:S04]  /*1df0*/  IMAD.HI.U32 R9, R10, R27, RZ ;  /* 0x0000001b0a097227 */ /* 0x000fc800078e00ff */
[----:B------:R-:W-:-:S04]  /*1e00*/  IMAD.HI.U32 R17, R10, R33, RZ ;  /* 0x000000210a117227 */ /* 0x000fc800078e00ff */
[----:B------:R-:W-:-:S04]  /*1e10*/  IMAD.HI.U32 R10, R10, R35, RZ ;  /* 0x000000230a0a7227 */ /* 0x000fc800078e00ff */
[----:B------:R-:W-:Y:S02]  /*1e20*/  IMAD.MOV R62, RZ, RZ, -R7 ;  /* 0x000000ffff3e7224 */ /* 0x000fe400078e0a07 */
[----:B------:R-:W-:Y:S02]  /*1e30*/  IMAD.MOV R70, RZ, RZ, -R10 ;  /* 0x000000ffff467224 */ /* 0x000fe400078e0a0a */
[C---:B------:R-:W-:Y:S02]  /*1e40*/  IMAD R10, R3.reuse, R62, R21 ;  /* 0x0000003e030a7224 */ /* 0x040fe400078e0215 */
[----:B------:R-:W-:Y:S01]  /*1e50*/  @!P2 IMAD.MOV R38, RZ, RZ, -R38 ;  /* 0x000000ffff26a224 */ /* 0x000fe200078e0a26 */
[C---:B------:R-:W-:Y:S01]  /*1e60*/  ISETP.GT.U32.AND P2, PT, R3.reuse, R50, PT ;  /* 0x000000320300720c */ /* 0x040fe20003f44070 */
[----:B------:R-:W-:Y:S02]  /*1e70*/  IMAD.MOV R64, RZ, RZ, -R9 ;  /* 0x000000ffff407224 */ /* 0x000fe400078e0a09 */
[----:B------:R-:W-:Y:S01]  /*1e80*/  @!P1 IMAD.IADD R48, R48, 0x1, -R3 ;  /* 0x0000000130309824 */ /* 0x000fe200078e0a03 */
[----:B------:R-:W-:Y:S01]  /*1e90*/  ISETP.GT.U32.AND P1, PT, R3, R10, PT ;  /* 0x0000000a0300720c */ /* 0x000fe20003f24070 */
[----:B------:R-:W-:-:S02]  /*1ea0*/  IMAD.MOV R66, RZ, RZ, -R17 ;  /* 0x000000ffff427224 */ /* 0x000fc400078e0a11 */
[----:B------:R-:W-:Y:S01]  /*1eb0*/  @!P0 IMAD.IADD R46, R46, 0x1, -R3 ;  /* 0x000000012e2e8824 */ /* 0x000fe200078e0a03 */
[C---:B------:R-:W-:Y:S01]  /*1ec0*/  ISETP.GT.U32.AND P0, PT, R3.reuse, R60, PT ;  /* 0x0000003c0300720c */ /* 0x040fe20003f04070 */
[C---:B------:R-:W-:Y:S02]  /*1ed0*/  IMAD R62, R3.reuse, R64, R27 ;  /* 0x00000040033e7224 */ /* 0x040fe400078e021b */
[C---:B------:R-:W-:Y:S02]  /*1ee0*/  IMAD R64, R3.reuse, R66, R33 ;  /* 0x0000004203407224 */ /* 0x040fe400078e0221 */
[C---:B------:R-:W-:Y:S02]  /*1ef0*/  IMAD R66, R3.reuse, R70, R35 ;  /* 0x0000004603427224 */ /* 0x040fe400078e0223 */
[----:B------:R-:W-:Y:S01]  /*1f00*/  @!P5 IMAD.MOV R40, RZ, RZ, -R40 ;  /* 0x000000ffff28d224 */ /* 0x000fe200078e0a28 */
[C---:B------:R-:W-:Y:S01]  /*1f10*/  ISETP.GT.U32.AND P5, PT, R3.reuse, R54, PT ;  /* 0x000000360300720c */ /* 0x040fe20003fa4070 */
[----:B------:R-:W-:Y:S01]  /*1f20*/  @!P4 IMAD.MOV R44, RZ, RZ, -R44 ;  /* 0x000000ffff2cc224 */ /* 0x000fe200078e0a2c */
[C---:B------:R-:W-:Y:S01]  /*1f30*/  ISETP.GT.U32.AND P4, PT, R3.reuse, R56, PT ;  /* 0x000000380300720c */ /* 0x040fe20003f84070 */
[--C-:B------:R-:W-:Y:S01]  /*1f40*/  @!P2 IMAD.IADD R50, R50, 0x1, -R3.reuse ;  /* 0x000000013232a824 */ /* 0x100fe200078e0a03 */
[----:B------:R-:W-:Y:S01]  /*1f50*/  ISETP.GT.U32.AND P2, PT, R3, R66, PT ;  /* 0x000000420300720c */ /* 0x000fe20003f44070 */
[--C-:B------:R-:W-:Y:S01]  /*1f60*/  @!P1 IMAD.IADD R10, R10, 0x1, -R3.reuse ;  /* 0x000000010a0a9824 */ /* 0x100fe200078e0a03 */
[----:B------:R-:W-:Y:S01]  /*1f70*/  ISETP.GE.AND P1, PT, R19, RZ, PT ;  /* 0x000000ff1300720c */ /* 0x000fe20003f26270 */
[----:B------:R-:W-:Y:S01]  /*1f80*/  @!P0 IMAD.IADD R60, R60, 0x1, -R3 ;  /* 0x000000013c3c8824 */ /* 0x000fe200078e0a03 */
[----:B------:R-:W-:Y:S01]  /*1f90*/  ISETP.GE.AND P0, PT, R39, RZ, PT ;  /* 0x000000ff2700720c */ /* 0x000fe20003f06270 */
[----:B------:R-:W-:-:S02]  /*1fa0*/  IMAD.MOV.U32 R7, RZ, RZ, R37 ;  /* 0x000000ffff077224 */ /* 0x000fc400078e0025 */
[----:B------:R-:W-:Y:S01]  /*1fb0*/  @!P3 IMAD.IADD R52, R52, 0x1, -R3 ;  /* 0x000000013434b824 */ /* 0x000fe200078e0a03 */
[C---:B------:R-:W-:Y:S01]  /*1fc0*/  ISETP.GT.U32.AND P3, PT, R3.reuse, R62, PT ;  /* 0x0000003e0300720c */ /* 0x040fe20003f64070 */
[----:B------:R-:W-:Y:S01]  /*1fd0*/  @!P6 IMAD.MOV R42, RZ, RZ, -R42 ;  /* 0x000000ffff2ae224 */ /* 0x000fe200078e0a2a */
[----:B------:R-:W-:Y:S01]  /*1fe0*/  ISETP.GT.U32.AND P6, PT, R3, R58, PT ;  /* 0x0000003a0300720c */ /* 0x000fe20003fc4070 */
[----:B------:R-:W-:-:S04]  /*1ff0*/  IMAD.HI.U32 R8, R8, R7, RZ ;  /* 0x0000000708087227 */ /* 0x000fc800078e00ff */
[--C-:B------:R-:W-:Y:S01]  /*2000*/  @!P5 IMAD.IADD R54, R54, 0x1, -R3.reuse ;  /* 0x000000013636d824 */ /* 0x100fe200078e0a03 */
[----:B------:R-:W-:Y:S01]  /*2010*/  ISETP.GT.U32.AND P5, PT, R3, R64, PT ;  /* 0x000000400300720c */ /* 0x000fe20003fa4070 */
[--C-:B------:R-:W-:Y:S01]  /*2020*/  @!P4 IMAD.IADD R56, R56, 0x1, -R3.reuse ;  /* 0x000000013838c824 */ /* 0x100fe200078e0a03 */
[----:B------:R-:W-:Y:S01]  /*2030*/  ISETP.GE.AND P4, PT, R25, RZ, PT ;  /* 0x000000ff1900720c */ /* 0x000fe20003f86270 */
[----:B------:R-:W-:Y:S01]  /*2040*/  @!P2 IMAD.IADD R66, R66, 0x1, -R3 ;  /* 0x000000014242a824 */ /* 0x000fe200078e0a03 */
[----:B------:R-:W-:Y:S01]  /*2050*/  ISETP.GE.AND P2, PT, R23, RZ, PT ;  /* 0x000000ff1700720c */ /* 0x000fe20003f46270 */
[----:B------:R-:W-:Y:S02]  /*2060*/  IMAD.MOV R8, RZ, RZ, -R8 ;  /* 0x000000ffff087224 */ /* 0x000fe400078e0a08 */
[----:B------:R-:W-:Y:S01]  /*2070*/  @!P1 IMAD.MOV R50, RZ, RZ, -R50 ;  /* 0x000000ffff329224 */ /* 0x000fe200078e0a32 */
[C---:B------:R-:W-:Y:S01]  /*2080*/  ISETP.GT.U32.AND P1, PT, R3.reuse, R66, PT ;  /* 0x000000420300720c */ /* 0x040fe20003f24070 */
[----:B------:R-:W-:Y:S01]  /*2090*/  @!P0 IMAD.MOV R48, RZ, RZ, -R48 ;  /* 0x000000ffff308224 */ /* 0x000fe200078e0a30 */
[----:B------:R-:W-:Y:S01]  /*20a0*/  ISETP.GT.U32.AND P0, PT, R3, R10, PT ;  /* 0x0000000a0300720c */ /* 0x000fe20003f04070 */
[----:B------:R-:W-:-:S02]  /*20b0*/  IMAD R7, R68, R8, R7 ;  /* 0x0000000844077224 */ /* 0x000fc400078e0207 */
[--C-:B------:R-:W-:Y:S01]  /*20c0*/  @!P3 IMAD.IADD R62, R62, 0x1, -R3.reuse ;  /* 0x000000013e3eb824 */ /* 0x100fe200078e0a03 */
[----:B------:R-:W-:Y:S01]  /*20d0*/  ISETP.GE.AND P3, PT, R29, RZ, PT ;  /* 0x000000ff1d00720c */ /* 0x000fe20003f66270 */
[--C-:B------:R-:W-:Y:S01]  /*20e0*/  @!P6 IMAD.IADD R58, R58, 0x1, -R3.reuse ;  /* 0x000000013a3ae824 */ /* 0x100fe200078e0a03 */
[----:B------:R-:W-:Y:S01]  /*20f0*/  ISETP.GT.U32.AND P6, PT, R68, R7, PT ;  /* 0x000000074400720c */ /* 0x000fe20003fc4070 */
[--C-:B------:R-:W-:Y:S01]  /*2100*/  @!P5 IMAD.IADD R64, R64, 0x1, -R3.reuse ;  /* 0x000000014040d824 */ /* 0x100fe200078e0a03 */
[----:B------:R-:W-:Y:S01]  /*2110*/  ISETP.GE.AND P5, PT, R41, RZ, PT ;  /* 0x000000ff2900720c */ /* 0x000fe20003fa6270 */
[----:B------:R-:W-:Y:S01]  /*2120*/  @!P4 IMAD.MOV R46, RZ, RZ, -R46 ;  /* 0x000000ffff2ec224 */ /* 0x000fe200078e0a2e */
[----:B------:R-:W-:Y:S01]  /*2130*/  ISETP.GT.U32.AND P4, PT, R3, R60, PT ;  /* 0x0000003c0300720c */ /* 0x000fe20003f84070 */
[--C-:B------:R-:W-:Y:S01]  /*2140*/  @!P1 IMAD.IADD R66, R66, 0x1, -R3.reuse ;  /* 0x0000000142429824 */ /* 0x100fe200078e0a03 */
[----:B------:R-:W-:Y:S01]  /*2150*/  ISETP.GE.AND P1, PT, R47, RZ, PT ;  /* 0x000000ff2f00720c */ /* 0x000fe20003f26270 */
[----:B------:R-:W-:Y:S01]  /*2160*/  @!P0 IMAD.IADD R10, R10, 0x1, -R3 ;  /* 0x000000010a0a8824 */ /* 0x000fe200078e0a03 */
[----:B------:R-:W-:Y:S01]  /*2170*/  ISETP.GE.AND P0, PT, R45, RZ, PT ;  /* 0x000000ff2d00720c */ /* 0x000fe20003f06270 */
[----:B------:R-:W-:Y:S01]  /*2180*/  @!P2 IMAD.MOV R52, RZ, RZ, -R52 ;  /* 0x000000ffff34a224 */ /* 0x000fe200078e0a34 */
[C---:B------:R-:W-:Y:S01]  /*2190*/  ISETP.GT.U32.AND P2, PT, R3.reuse, R62, PT ;  /* 0x0000003e0300720c */ /* 0x040fe20003f44070 */
[----:B------:R-:W-:Y:S01]  /*21a0*/  @!P3 IMAD.MOV R54, RZ, RZ, -R54 ;  /* 0x000000ffff36b224 */ /* 0x000fe200078e0a36 */
[----:B------:R-:W-:Y:S01]  /*21b0*/  ISETP.GT.U32.AND P3, PT, R3, R64, PT ;  /* 0x000000400300720c */ /* 0x000fe20003f64070 */
[----:B------:R-:W-:Y:S01]  /*21c0*/  @!P6 IMAD.IADD R7, R7, 0x1, -R68 ;  /* 0x000000010707e824 */ /* 0x000fe200078e0a44 */
[----:B------:R-:W-:Y:S01]  /*21d0*/  ISETP.GE.AND P6, PT, R6, RZ, PT ;  /* 0x000000ff0600720c */ /* 0x000fe20003fc6270 */
[----:B------:R-:W-:-:S02]  /*21e0*/  @!P5 IMAD.MOV R56, RZ, RZ, -R56 ;  /* 0x000000ffff38d224 */ /* 0x000fc400078e0a38 */
[--C-:B------:R-:W-:Y:S01]  /*21f0*/  @!P4 IMAD.IADD R60, R60, 0x1, -R3.reuse ;  /* 0x000000013c3cc824 */ /* 0x100fe200078e0a03 */
[----:B------:R-:W-:Y:S01]  /*2200*/  ISETP.GT.U32.AND P5, PT, R68, R7, PT ;  /* 0x000000074400720c */ /* 0x000fe20003fa4070 */
[----:B------:R-:W-:Y:S01]  /*2210*/  @!P1 IMAD.MOV R10, RZ, RZ, -R10 ;  /* 0x000000ffff0a9224 */ /* 0x000fe200078e0a0a */
[----:B------:R-:W-:Y:S01]  /*2220*/  ISETP.GE.AND P4, PT, R43, RZ, PT ;  /* 0x000000ff2b00720c */ /* 0x000fe20003f86270 */
[----:B------:R-:W-:Y:S01]  /*2230*/  @!P0 IMAD.MOV R60, RZ, RZ, -R60 ;  /* 0x000000ffff3c8224 */ /* 0x000fe200078e0a3c */
[----:B------:R-:W-:Y:S01]  /*2240*/  ISETP.GE.AND P1, PT, R220, RZ, PT ;  /* 0x000000ffdc00720c */ /* 0x000fe20003f26270 */
[--C-:B------:R-:W-:Y:S01]  /*2250*/  @!P2 IMAD.IADD R62, R62, 0x1, -R3.reuse ;  /* 0x000000013e3ea824 */ /* 0x100fe200078e0a03 */
[----:B------:R-:W-:Y:S01]  /*2260*/  ISETP.NE.AND P0, PT, RZ, c[0x0][0x178], PT ;  /* 0x00005e00ff007a0c */ /* 0x000fe20003f05270 */
[----:B------:R-:W-:Y:S01]  /*2270*/  IMAD.SHL.U32 R4, R55, 0x80, RZ ;  /* 0x0000008037047824 */ /* 0x000fe200078e00ff */
[----:B------:R-:W-:Y:S01]  /*2280*/  ISETP.GE.AND P2, PT, R49, RZ, PT ;  /* 0x000000ff3100720c */ /* 0x000fe20003f46270 */
[----:B------:R-:W-:Y:S01]  /*2290*/  @!P3 IMAD.IADD R64, R64, 0x1, -R3 ;  /* 0x000000014040b824 */ /* 0x000fe200078e0a03 */
[----:B------:R-:W-:Y:S01]  /*22a0*/  ISETP.GE.AND P3, PT, R51, RZ, PT ;  /* 0x000000ff3300720c */ /* 0x000fe20003f66270 */
[----:B------:R-:W-:Y:S01]  /*22b0*/  @!P6 IMAD.MOV R66, RZ, RZ, -R66 ;  /* 0x000000ffff42e224 */ /* 0x000fe200078e0a42 */
[----:B------:R-:W-:Y:S01]  /*22c0*/  LOP3.LUT R3, R31, 0x800, R4, 0xf8, !PT ;  /* 0x000008001f037812 */ /* 0x000fe200078ef804 */
[----:B------:R-:W-:Y:S01]  /*22d0*/  @!P5 IMAD.IADD R7, R7, 0x1, -R68 ;  /* 0x000000010707d824 */ /* 0x000fe200078e0a44 */
[----:B------:R-:W-:Y:S01]  /*22e0*/  LOP3.LUT R4, RZ, c[0x0][0x17c], RZ, 0x33, !PT ;  /* 0x00005f00ff047a12 */ /* 0x000fe200078e33ff */
[----:B------:R-:W-:Y:S01]  /*22f0*/  @!P4 IMAD.MOV R58, RZ, RZ, -R58 ;  /* 0x000000ffff3ac224 */ /* 0x000fe200078e0a3a */
[----:B------:R-:W-:Y:S01]  /*2300*/  ISETP.NE.AND P4, PT, RZ, c[0x0][0x17c], PT ;  /* 0x00005f00ff007a0c */ /* 0x000fe20003f85270 */
[----:B------:R-:W-:Y:S01]  /*2310*/  @!P1 IMAD.MOV R7, RZ, RZ, -R7 ;  /* 0x000000ffff079224 */ /* 0x000fe200078e0a07 */
[----:B------:R-:W-:Y:S01]  /*2320*/  LOP3.LUT R222, R3, 0x40, RZ, 0x3c, !PT ;  /* 0x0000004003de7812 */ /* 0x000fe200078e3cff */
[----:B------:R-:W-:Y:S01]  /*2330*/  IMAD.SHL.U32 R218, R218, 0x40, RZ ;  /* 0x00000040dada7824 */ /* 0x000fe200078e00ff */
[C---:B------:R-:W-:Y:S01]  /*2340*/  SEL R11, R4.reuse, R11, !P4 ;  /* 0x0000000b040b7207 */ /* 0x040fe20006000000 */
[----:B------:R-:W-:Y:S01]  /*2350*/  @!P2 IMAD.MOV R62, RZ, RZ, -R62 ;  /* 0x000000ffff3ea224 */ /* 0x000fe200078e0a3e */
[C---:B------:R-:W-:Y:S01]  /*2360*/  SEL R12, R4.reuse, R12, !P4 ;  /* 0x0000000c040c7207 */ /* 0x040fe20006000000 */
[----:B------:R-:W-:Y:S01]  /*2370*/  @!P3 IMAD.MOV R64, RZ, RZ, -R64 ;  /* 0x000000ffff40b224 */ /* 0x000fe200078e0a40 */
[C---:B------:R-:W-:Y:S01]  /*2380*/  SEL R14, R4.reuse, R14, !P4 ;  /* 0x0000000e040e7207 */ /* 0x040fe20006000000 */
[----:B------:R-:W-:Y:S01]  /*2390*/  IMAD R11, R11, c[0x0][0x190], RZ ;  /* 0x000064000b0b7a24 */ /* 0x000fe200078e02ff */
[----:B------:R-:W-:Y:S01]  /*23a0*/  SEL R16, R4, R16, !P4 ;  /* 0x0000001004107207 */ /* 0x000fe20006000000 */
[----:B------:R-:W-:Y:S01]  /*23b0*/  IMAD R12, R12, c[0x0][0x190], RZ ;  /* 0x000064000c0c7a24 */ /* 0x000fe200078e02ff */
[----:B------:R-:W-:Y:S01]  /*23c0*/  @!P0 LOP3.LUT R7, RZ, c[0x0][0x178], RZ, 0x33, !PT ;  /* 0x00005e00ff078a12 */ /* 0x000fe200078e33ff */
[----:B------:R-:W-:Y:S01]  /*23d0*/  IMAD R14, R14, c[0x0][0x190], RZ ;  /* 0x000064000e0e7a24 */ /* 0x000fe200078e02ff */
[----:B------:R-:W-:Y:S01]  /*23e0*/  SEL R18, R4, R18, !P4 ;  /* 0x0000001204127207 */ /* 0x000fe20006000000 */
[----:B------:R-:W-:Y:S01]  /*23f0*/  IMAD R16, R16, c[0x0][0x190], RZ ;  /* 0x0000640010107a24 */ /* 0x000fe200078e02ff */
[C---:B------:R-:W-:Y:S01]  /*2400*/  SEL R20, R4.reuse, R20, !P4 ;  /* 0x0000001404147207 */ /* 0x040fe20006000000 */
[----:B------:R-:W-:Y:S01]  /*2410*/  IMAD R7, R7, c[0x0][0x184], RZ ;  /* 0x0000610007077a24 */ /* 0x000fe200078e02ff */
[----:B------:R-:W-:Y:S01]  /*2420*/  SEL R28, R4, R28, !P4 ;  /* 0x0000001c041c7207 */ /* 0x000fe20006000000 */
[----:B------:R-:W-:Y:S01]  /*2430*/  IMAD R18, R18, c[0x0][0x190], RZ ;  /* 0x0000640012127a24 */ /* 0x000fe200078e02ff */
[----:B------:R-:W-:Y:S01]  /*2440*/  SEL R13, R4, R13, !P4 ;  /* 0x0000000d040d7207 */ /* 0x000fe20006000000 */
        /* <DEDUP_REMOVED lines=49> */
[----:B------:R-:W-:Y:S01]  /*2760*/  LEA R28, P1, R7, c[0x0][0x160], 0x1 ;  /* 0x00005800071c7a11 */ /* 0x000fe200078208ff */
[----:B------:R-:W-:Y:S01]  /*2770*/  IMAD R64, R64, c[0x0][0x190], RZ ;  /* 0x0000640040407a24 */ /* 0x000fe200078e02ff */
[----:B------:R-:W-:Y:S01]  /*2780*/  LEA R217, P2, R11, c[0x0][0x168], 0x1 ;  /* 0x00005a000bd97a11 */ /* 0x000fe200078408ff */
[----:B------:R-:W-:Y:S01]  /*2790*/  IMAD R66, R66, c[0x0][0x190], RZ ;  /* 0x0000640042427a24 */ /* 0x000fe200078e02ff */
[----:B------:R-:W-:Y:S01]  /*27a0*/  LEA R215, P3, R12, c[0x0][0x168], 0x1 ;  /* 0x00005a000cd77a11 */ /* 0x000fe200078608ff */
[----:B------:R-:W-:Y:S01]  /*27b0*/  IMAD.SHL.U32 R4, R53, 0x2, RZ ;  /* 0x0000000235047824 */ /* 0x000fe200078e00ff */
[----:B------:R-:W-:Y:S01]  /*27c0*/  LEA R212, P4, R14, c[0x0][0x168], 0x1 ;  /* 0x00005a000ed47a11 */ /* 0x000fe200078808ff */
[----:B------:R-:W-:Y:S01]  /*27d0*/  IMAD.SHL.U32 R236, R236, 0x2, RZ ;  /* 0x00000002ecec7824 */ /* 0x000fe200078e00ff */
[----:B------:R-:W-:Y:S01]  /*27e0*/  LEA R207, P5, R16, c[0x0][0x168], 0x1 ;  /* 0x00005a0010cf7a11 */ /* 0x000fe200078a08ff */
[----:B------:R-:W-:Y:S01]  /*27f0*/  IMAD R208, R234, c[0x0][0x18c], RZ ;  /* 0x00006300ead07a24 */ /* 0x000fe200078e02ff */
[----:B------:R-:W-:-:S02]  /*2800*/  LEA R205, P6, R18, c[0x0][0x168], 0x1 ;  /* 0x00005a0012cd7a11 */ /* 0x000fc400078c08ff */
[----:B------:R-:W-:Y:S02]  /*2810*/  LEA R202, P0, R20, c[0x0][0x168], 0x1 ;  /* 0x00005a0014ca7a11 */ /* 0x000fe400078008ff */
[----:B------:R-:W-:Y:S02]  /*2820*/  LEA.HI.X.SX32 R29, R7, c[0x0][0x164], 0x1, P1 ;  /* 0x00005900071d7a11 */ /* 0x000fe400008f0eff */
[----:B------:R-:W-:Y:S02]  /*2830*/  LEA.HI.X.SX32 R216, R11, c[0x0][0x16c], 0x1, P2 ;  /* 0x00005b000bd87a11 */ /* 0x000fe400010f0eff */
[----:B------:R-:W-:Y:S02]  /*2840*/  LEA.HI.X.SX32 R213, R12, c[0x0][0x16c], 0x1, P3 ;  /* 0x00005b000cd57a11 */ /* 0x000fe400018f0eff */
[----:B------:R-:W-:Y:S02]  /*2850*/  LEA.HI.X.SX32 R211, R14, c[0x0][0x16c], 0x1, P4 ;  /* 0x00005b000ed37a11 */ /* 0x000fe400020f0eff */
[----:B------:R-:W-:-:S02]  /*2860*/  LEA.HI.X.SX32 R206, R16, c[0x0][0x16c], 0x1, P5 ;  /* 0x00005b0010ce7a11 */ /* 0x000fc400028f0eff */
[----:B------:R-:W-:Y:S02]  /*2870*/  LEA R200, P1, R13, c[0x0][0x168], 0x1 ;  /* 0x00005a000dc87a11 */ /* 0x000fe400078208ff */
[----:B------:R-:W-:Y:S02]  /*2880*/  LEA R197, P2, R22, c[0x0][0x168], 0x1 ;  /* 0x00005a0016c57a11 */ /* 0x000fe400078408ff */
[----:B------:R-:W-:Y:S02]  /*2890*/  LEA R195, P3, R24, c[0x0][0x168], 0x1 ;  /* 0x00005a0018c37a11 */ /* 0x000fe400078608ff */
[----:B------:R-:W-:Y:S02]  /*28a0*/  LEA R165, P4, R26, c[0x0][0x168], 0x1 ;  /* 0x00005a001aa57a11 */ /* 0x000fe400078808ff */
[----:B------:R-:W-:Y:S02]  /*28b0*/  LEA R163, P5, R162, c[0x0][0x168], 0x1 ;  /* 0x00005a00a2a37a11 */ /* 0x000fe400078a08ff */
[----:B------:R-:W-:-:S02]  /*28c0*/  LEA.HI.X.SX32 R203, R18, c[0x0][0x16c], 0x1, P6 ;  /* 0x00005b0012cb7a11 */ /* 0x000fc400030f0eff */
[----:B------:R-:W-:Y:S02]  /*28d0*/  LEA.HI.X.SX32 R201, R20, c[0x0][0x16c], 0x1, P0 ;  /* 0x00005b0014c97a11 */ /* 0x000fe400000f0eff */
[----:B------:R-:W-:Y:S02]  /*28e0*/  LEA R160, P6, R15, c[0x0][0x168], 0x1 ;  /* 0x00005a000fa07a11 */ /* 0x000fe400078c08ff */
[----:B------:R-:W-:Y:S02]  /*28f0*/  LEA R46, P0, R30, c[0x0][0x168], 0x1 ;  /* 0x00005a001e2e7a11 */ /* 0x000fe400078008ff */
[----:B------:R-:W-:Y:S02]  /*2900*/  LEA.HI.X.SX32 R198, R13, c[0x0][0x16c], 0x1, P1 ;  /* 0x00005b000dc67a11 */ /* 0x000fe400008f0eff */
[----:B------:R-:W-:Y:S02]  /*2910*/  LEA.HI.X.SX32 R196, R22, c[0x0][0x16c], 0x1, P2 ;  /* 0x00005b0016c47a11 */ /* 0x000fe400010f0eff */
[----:B------:R-:W-:-:S02]  /*2920*/  LEA.HI.X.SX32 R166, R24, c[0x0][0x16c], 0x1, P3 ;  /* 0x00005b0018a67a11 */ /* 0x000fc400018f0eff */
[----:B------:R-:W-:Y:S02]  /*2930*/  LEA.HI.X.SX32 R164, R26, c[0x0][0x16c], 0x1, P4 ;  /* 0x00005b001aa47a11 */ /* 0x000fe400020f0eff */
[----:B------:R-:W-:Y:S02]  /*2940*/  LEA.HI.X.SX32 R162, R162, c[0x0][0x16c], 0x1, P5 ;  /* 0x00005b00a2a27a11 */ /* 0x000fe400028f0eff */
[----:B------:R-:W-:Y:S02]  /*2950*/  LEA R38, P1, R32, c[0x0][0x168], 0x1 ;  /* 0x00005a0020267a11 */ /* 0x000fe400078208ff */
[----:B------:R-:W-:Y:S02]  /*2960*/  LEA R167, P2, R34, c[0x0][0x168], 0x1 ;  /* 0x00005a0022a77a11 */ /* 0x000fe400078408ff */
[----:B------:R-:W-:Y:S02]  /*2970*/  LEA R41, P3, R36, c[0x0][0x168], 0x1 ;  /* 0x00005a0024297a11 */ /* 0x000fe400078608ff */
[----:B------:R-:W-:-:S02]  /*2980*/  LEA R43, P4, R6, c[0x0][0x168], 0x1 ;  /* 0x00005a00062b7a11 */ /* 0x000fc400078808ff */
[----:B------:R-:W-:Y:S02]  /*2990*/  LEA R45, P5, R8, c[0x0][0x168], 0x1 ;  /* 0x00005a00082d7a11 */ /* 0x000fe400078a08ff */
[----:B------:R-:W-:Y:S02]  /*29a0*/  LEA.HI.X.SX32 R161, R15, c[0x0][0x16c], 0x1, P6 ;  /* 0x00005b000fa17a11 */ /* 0x000fe400030f0eff */
[----:B------:R-:W-:Y:S02]  /*29b0*/  LEA.HI.X.SX32 R47, R30, c[0x0][0x16c], 0x1, P0 ;  /* 0x00005b001e2f7a11 */ /* 0x000fe400000f0eff */
[----:B------:R-:W-:Y:S02]  /*29c0*/  LEA R15, P0, R21, c[0x0][0x168], 0x1 ;  /* 0x00005a00150f7a11 */ /* 0x000fe400078008ff */
[----:B------:R-:W-:Y:S02]  /*29d0*/  LEA.HI.X.SX32 R39, R32, c[0x0][0x16c], 0x1, P1 ;  /* 0x00005b0020277a11 */ /* 0x000fe400008f0eff */
[----:B------:R-:W-:-:S02]  /*29e0*/  LEA.HI.X.SX32 R168, R34, c[0x0][0x16c], 0x1, P2 ;  /* 0x00005b0022a87a11 */ /* 0x000fc400010f0eff */
[----:B------:R-:W-:Y:S02]  /*29f0*/  LEA.HI.X.SX32 R40, R36, c[0x0][0x16c], 0x1, P3 ;  /* 0x00005b0024287a11 */ /* 0x000fe400018f0eff */
[----:B------:R-:W-:Y:S02]  /*2a00*/  LEA.HI.X.SX32 R42, R6, c[0x0][0x16c], 0x1, P4 ;  /* 0x00005b00062a7a11 */ /* 0x000fe400020f0eff */
[----:B------:R-:W-:Y:S02]  /*2a10*/  LEA.HI.X.SX32 R44, R8, c[0x0][0x16c], 0x1, P5 ;  /* 0x00005b00082c7a11 */ /* 0x000fe400028f0eff */
[----:B------:R-:W-:Y:S02]  /*2a20*/  LEA R37, P6, R9, c[0x0][0x168], 0x1 ;  /* 0x00005a0009257a11 */ /* 0x000fe400078c08ff */
[----:B------:R-:W-:Y:S02]  /*2a30*/  LEA R17, P1, R25, c[0x0][0x168], 0x1 ;  /* 0x00005a0019117a11 */ /* 0x000fe400078208ff */
[----:B------:R-:W-:-:S02]  /*2a40*/  LEA R20, P2, R48, c[0x0][0x168], 0x1 ;  /* 0x00005a0030147a11 */ /* 0x000fc400078408ff */
[----:B------:R-:W-:Y:S02]  /*2a50*/  LEA R19, P3, R50, c[0x0][0x168], 0x1 ;  /* 0x00005a0032137a11 */ /* 0x000fe400078608ff */
[----:B------:R-:W-:Y:S02]  /*2a60*/  LEA R35, P4, R52, c[0x0][0x168], 0x1 ;  /* 0x00005a0034237a11 */ /* 0x000fe400078808ff */
[----:B------:R-:W-:Y:S02]  /*2a70*/  LEA R23, P5, R54, c[0x0][0x168], 0x1 ;  /* 0x00005a0036177a11 */ /* 0x000fe400078a08ff */
[----:B------:R-:W-:Y:S02]  /*2a80*/  LEA.HI.X.SX32 R14, R21, c[0x0][0x16c], 0x1, P0 ;  /* 0x00005b00150e7a11 */ /* 0x000fe400000f0eff */
[----:B------:R-:W-:Y:S02]  /*2a90*/  LEA.HI.X.SX32 R36, R9, c[0x0][0x16c], 0x1, P6 ;  /* 0x00005b0009247a11 */ /* 0x000fe400030f0eff */
[----:B------:R-:W-:-:S02]  /*2aa0*/  LEA.HI.X.SX32 R16, R25, c[0x0][0x16c], 0x1, P1 ;  /* 0x00005b0019107a11 */ /* 0x000fc400008f0eff */
[----:B------:R-:W-:Y:S02]  /*2ab0*/  LEA.HI.X.SX32 R21, R48, c[0x0][0x16c], 0x1, P2 ;  /* 0x00005b0030157a11 */ /* 0x000fe400010f0eff */
[----:B------:R-:W-:Y:S02]  /*2ac0*/  LEA.HI.X.SX32 R18, R50, c[0x0][0x16c], 0x1, P3 ;  /* 0x00005b0032127a11 */ /* 0x000fe400018f0eff */
[----:B------:R-:W-:Y:S02]  /*2ad0*/  LEA.HI.X.SX32 R34, R52, c[0x0][0x16c], 0x1, P4 ;  /* 0x00005b0034227a11 */ /* 0x000fe400020f0eff */
[----:B------:R-:W-:Y:S02]  /*2ae0*/  LEA.HI.X.SX32 R22, R54, c[0x0][0x16c], 0x1, P5 ;  /* 0x00005b0036167a11 */ /* 0x000fe400028f0eff */
[----:B------:R-:W-:Y:S02]  /*2af0*/  LEA R11, P6, R56, c[0x0][0x168], 0x1 ;  /* 0x00005a00380b7a11 */ /* 0x000fe400078c08ff */
[----:B------:R-:W-:-:S02]  /*2b00*/  LEA R30, P0, R58, c[0x0][0x168], 0x1 ;  /* 0x00005a003a1e7a11 */ /* 0x000fc400078008ff */
[----:B------:R-:W-:Y:S02]  /*2b10*/  LEA R24, P1, R60, c[0x0][0x168], 0x1 ;  /* 0x00005a003c187a11 */ /* 0x000fe400078208ff */
[----:B------:R-:W-:Y:S02]  /*2b20*/  LEA R153, P2, R154, c[0x0][0x168], 0x1 ;  /* 0x00005a009a997a11 */ /* 0x000fe400078408ff */
[----:B------:R-:W-:Y:S02]  /*2b30*/  LEA R152, P3, R62, c[0x0][0x168], 0x1 ;  /* 0x00005a003e987a11 */ /* 0x000fe400078608ff */
[----:B------:R-:W-:Y:S02]  /*2b40*/  LEA R32, P4, R64, c[0x0][0x168], 0x1 ;  /* 0x00005a0040207a11 */ /* 0x000fe400078808ff */
[----:B------:R-:W-:Y:S02]  /*2b50*/  LEA R150, P5, R66, c[0x0][0x168], 0x1 ;  /* 0x00005a0042967a11 */ /* 0x000fe400078a08ff */
[----:B------:R-:W-:-:S02]  /*2b60*/  LOP3.LUT R233, R4, 0x10, RZ, 0x3c, !PT ;  /* 0x0000001004e97812 */ /* 0x000fc400078e3cff */
[C---:B------:R-:W-:Y:S02]  /*2b70*/  LOP3.LUT R232, R4.reuse, 0x20, RZ, 0x3c, !PT ;  /* 0x0000002004e87812 */ /* 0x040fe400078e3cff */
[C---:B------:R-:W-:Y:S02]  /*2b80*/  LOP3.LUT R231, R4.reuse, 0x30, RZ, 0x3c, !PT ;  /* 0x0000003004e77812 */ /* 0x040fe400078e3cff */
[C---:B------:R-:W-:Y:S02]  /*2b90*/  LOP3.LUT R230, R4.reuse, 0x40, RZ, 0x3c, !PT ;  /* 0x0000004004e67812 */ /* 0x040fe400078e3cff */
[C---:B------:R-:W-:Y:S02]  /*2ba0*/  LOP3.LUT R229, R4.reuse, 0x50, RZ, 0x3c, !PT ;  /* 0x0000005004e57812 */ /* 0x040fe400078e3cff */
[C---:B------:R-:W-:Y:S02]  /*2bb0*/  LOP3.LUT R228, R4.reuse, 0x60, RZ, 0x3c, !PT ;  /* 0x0000006004e47812 */ /* 0x040fe400078e3cff */
[----:B------:R-:W-:-:S02]  /*2bc0*/  LOP3.LUT R227, R4, 0x70, RZ, 0x3c, !PT ;  /* 0x0000007004e37812 */ /* 0x000fc400078e3cff */
[----:B------:R-:W-:Y:S02]  /*2bd0*/  LEA.HI.X.SX32 R10, R56, c[0x0][0x16c], 0x1, P6 ;  /* 0x00005b00380a7a11 */ /* 0x000fe400030f0eff */
[----:B------:R-:W-:Y:S02]  /*2be0*/  LEA.HI.X.SX32 R31, R58, c[0x0][0x16c], 0x1, P0 ;  /* 0x00005b003a1f7a11 */ /* 0x000fe400000f0eff */
[----:B------:R-:W-:Y:S02]  /*2bf0*/  LEA.HI.X.SX32 R25, R60, c[0x0][0x16c], 0x1, P1 ;  /* 0x00005b003c197a11 */ /* 0x000fe400008f0eff */
[----:B------:R-:W-:Y:S02]  /*2c00*/  LEA.HI.X.SX32 R154, R154, c[0x0][0x16c], 0x1, P2 ;  /* 0x00005b009a9a7a11 */ /* 0x000fe400010f0eff */
[----:B------:R-:W-:Y:S02]  /*2c10*/  LEA.HI.X.SX32 R155, R62, c[0x0][0x16c], 0x1, P3 ;  /* 0x00005b003e9b7a11 */ /* 0x000fe400018f0eff */
[----:B------:R-:W-:-:S02]  /*2c20*/  LEA.HI.X.SX32 R33, R64, c[0x0][0x16c], 0x1, P4 ;  /* 0x00005b0040217a11 */ /* 0x000fc400020f0eff */
[----:B------:R-:W-:Y:S02]  /*2c30*/  LEA.HI.X.SX32 R151, R66, c[0x0][0x16c], 0x1, P5 ;  /* 0x00005b0042977a11 */ /* 0x000fe400028f0eff */
.L_x_3:
[----:B------:R-:W-:Y:S01]  /*2c40*/  ISETP.GT.AND P2, PT, R5, 0x3, PT ;  /* 0x000000030500780c */ /* 0x000fe20003f44270 */
[----:B------:R-:W-:Y:S01]  /*2c50*/  IMAD.WIDE R12, R237, 0x2, R28 ;  /* 0x00000002ed0c7825 */ /* 0x000fe200078e021c */
[----:B------:R-:W-:Y:S02]  /*2c60*/  PRMT R182, RZ, 0x7610, R182 ;  /* 0x00007610ffb67816 */ /* 0x000fe400000000b6 */
[C---:B------:R-:W-:Y:S01]  /*2c70*/  ISETP.GT.AND P1, PT, R5.reuse, 0x2, PT ;  /* 0x000000020500780c */ /* 0x040fe20003f24270 */
[----:B------:R-:W-:Y:S01]  /*2c80*/  IMAD.WIDE R8, R236, 0x2, R28 ;  /* 0x00000002ec087825 */ /* 0x000fe200078e021c */
[----:B------:R-:W-:Y:S02]  /*2c90*/  ISETP.GT.AND P3, PT, R5, 0x4, PT ;  /* 0x000000040500780c */ /* 0x000fe40003f64270 */
[----:B------:R-:W-:Y:S01]  /*2ca0*/  PRMT R173, RZ, 0x7610, R173 ;  /* 0x00007610ffad7816 */ /* 0x000fe200000000ad */
[----:B------:R-:W-:Y:S01]  /*2cb0*/  IMAD.WIDE R26, R238, 0x2, R28 ;  /* 0x00000002ee1a7825 */ /* 0x000fe200078e021c */
[----:B------:R-:W-:-:S02]  /*2cc0*/  PRMT R48, RZ, 0x7610, R48 ;  /* 0x00007610ff307816 */ /* 0x000fc40000000030 */
[C---:B------:R-:W-:Y:S01]  /*2cd0*/  ISETP.GT.AND P0, PT, R5.reuse, 0x1, PT ;  /* 0x000000010500780c */ /* 0x040fe20003f04270 */
[----:B------:R0:W2:Y:S01]  /*2ce0*/  @P2 LDG.E.U16 R182, [R12.64] ;  /* 0x000000040cb62981 */ /* 0x0000a2000c1e1500 */
[C---:B------:R-:W-:Y:S01]  /*2cf0*/  ISETP.GT.AND P2, PT, R5.reuse, 0x7, PT ;  /* 0x000000070500780c */ /* 0x040fe20003f44270 */
[----:B------:R-:W-:Y:S01]  /*2d00*/  IMAD.MOV.U32 R7, RZ, RZ, c[0x0][0x188] ;  /* 0x00006200ff077624 */ /* 0x000fe200078e00ff */
[----:B------:R-:W-:Y:S01]  /*2d10*/  ISETP.GT.AND P4, PT, R5, 0x9, PT ;  /* 0x000000090500780c */ /* 0x000fe20003f84270 */
[----:B------:R1:W3:Y:S01]  /*2d20*/  @P1 LDG.E.U16 R173, [R8.64] ;  /* 0x0000000408ad1981 */ /* 0x0002e2000c1e1500 */
[----:B------:R-:W-:Y:S01]  /*2d30*/  PRMT R51, RZ, 0x7610, R51 ;  /* 0x00007610ff337816 */ /* 0x000fe20000000033 */
[--C-:B------:R-:W-:Y:S01]  /*2d40*/  IMAD.WIDE R6, R7, 0x2, R28.reuse ;  /* 0x0000000207067825 */ /* 0x100fe200078e021c */
[C---:B------:R-:W-:Y:S01]  /*2d50*/  ISETP.GT.AND P1, PT, R5.reuse, 0x6, PT ;  /* 0x000000060500780c */ /* 0x040fe20003f24270 */
[----:B------:R4:W5:Y:S01]  /*2d60*/  @P3 LDG.E.U16 R48, [R26.64] ;  /* 0x000000041a303981 */ /* 0x000962000c1e1500 */
[----:B------:R-:W-:Y:S01]  /*2d70*/  ISETP.GT.AND P3, PT, R5, 0x8, PT ;  /* 0x000000080500780c */ /* 0x000fe20003f64270 */
[----:B0-----:R-:W-:Y:S01]  /*2d80*/  IMAD.WIDE R12, R241, 0x2, R28 ;  /* 0x00000002f10c7825 */ /* 0x001fe200078e021c */
[----:B------:R-:W-:-:S02]  /*2d90*/  PRMT R192, RZ, 0x7610, R192 ;  /* 0x00007610ffc07816 */ /* 0x000fc400000000c0 */
[----:B------:R-:W-:Y:S01]  /*2da0*/  PRMT R191, RZ, 0x7610, R191 ;  /* 0x00007610ffbf7816 */ /* 0x000fe200000000bf */
[----:B------:R-:W-:Y:S01]  /*2db0*/  IMAD.WIDE R52, R243, 0x2, R28 ;  /* 0x00000002f3347825 */ /* 0x000fe200078e021c */
[----:B------:R0:W2:Y:S01]  /*2dc0*/  @P2 LDG.E.U16 R51, [R12.64] ;  /* 0x000000040c332981 */ /* 0x0000a2000c1e1500 */
[C---:B------:R-:W-:Y:S02]  /*2dd0*/  ISETP.GT.AND P2, PT, R5.reuse, 0xb, PT ;  /* 0x0000000b0500780c */ /* 0x040fe40003f44270 */
[----:B------:R-:W-:Y:S01]  /*2de0*/  PRMT R50, RZ, 0x7610, R50 ;  /* 0x00007610ff327816 */ /* 0x000fe20000000032 */
[----:B------:R0:W2:Y:S01]  /*2df0*/  @P0 LDG.E.U16 R192, [R6.64] ;  /* 0x0000000406c00981 */ /* 0x0000a2000c1e1500 */
[----:B------:R-:W-:Y:S01]  /*2e00*/  PRMT R157, RZ, 0x7610, R157 ;  /* 0x00007610ff9d7816 */ /* 0x000fe2000000009d */
[--C-:B-1----:R-:W-:Y:S01]  /*2e10*/  IMAD.WIDE R8, R240, 0x2, R28.reuse ;  /* 0x00000002f0087825 */ /* 0x102fe200078e021c */
[C---:B------:R-:W-:Y:S01]  /*2e20*/  ISETP.GT.AND P0, PT, R5.reuse, 0x5, PT ;  /* 0x000000050500780c */ /* 0x040fe20003f04270 */
[----:B------:R1:W2:Y:S02]  /*2e30*/  @P4 LDG.E.U16 R191, [R52.64] ;  /* 0x0000000434bf4981 */ /* 0x0002a4000c1e1500 */
[----:B----4-:R-:W-:Y:S01]  /*2e40*/  IMAD.WIDE R26, R242, 0x2, R28 ;  /* 0x00000002f21a7825 */ /* 0x010fe200078e021c */
[----:B------:R-:W-:Y:S01]  /*2e50*/  ISETP.GT.AND P4, PT, R5, 0xd, PT ;  /* 0x0000000d0500780c */ /* 0x000fe20003f84270 */
[----:B------:R4:W2:Y:S01]  /*2e60*/  @P1 LDG.E.U16 R50, [R8.64] ;  /* 0x0000000408321981 */ /* 0x0008a2000c1e1500 */
[----:B------:R-:W-:-:S02]  /*2e70*/  PRMT R190, RZ, 0x7610, R190 ;  /* 0x00007610ffbe7816 */ /* 0x000fc400000000be */
[C---:B------:R-:W-:Y:S01]  /*2e80*/  ISETP.GT.AND P1, PT, R5.reuse, 0xa, PT ;  /* 0x0000000a0500780c */ /* 0x040fe20003f24270 */
[----:B------:R1:W2:Y:S01]  /*2e90*/  @P3 LDG.E.U16 R157, [R26.64] ;  /* 0x000000041a9d3981 */ /* 0x0002a2000c1e1500 */
[----:B------:R-:W-:Y:S01]  /*2ea0*/  ISETP.GT.AND P3, PT, R5, 0xc, PT ;  /* 0x0000000c0500780c */ /* 0x000fe20003f64270 */
[----:B0-----:R-:W-:Y:S01]  /*2eb0*/  IMAD.WIDE R6, R239, 0x2, R28 ;  /* 0x00000002ef067825 */ /* 0x001fe200078e021c */
[----:B------:R-:W-:-:S03]  /*2ec0*/  PRMT R49, RZ, 0x7610, R49 ;  /* 0x00007610ff317816 */ /* 0x000fc60000000031 */
[----:B----4-:R-:W-:Y:S01]  /*2ed0*/  IMAD.WIDE R8, R245, 0x2, R28 ;  /* 0x00000002f5087825 */ /* 0x010fe200078e021c */
[----:B-1----:R-:W-:Y:S02]  /*2ee0*/  PRMT R53, RZ, 0x7610, R53 ;  /* 0x00007610ff357816 */ /* 0x002fe40000000035 */
[----:B------:R0:W4:Y:S01]  /*2ef0*/  @P0 LDG.E.U16 R49, [R6.64] ;  /* 0x0000000406310981 */ /* 0x000122000c1e1500 */
[----:B------:R-:W-:Y:S01]  /*2f00*/  IMAD.WIDE R26, R247, 0x2, R28 ;  /* 0x00000002f71a7825 */ /* 0x000fe200078e021c */
[----:B------:R-:W-:Y:S02]  /*2f10*/  PRMT R171, RZ, 0x7610, R171 ;  /* 0x00007610ffab7816 */ /* 0x000fe400000000ab */
[----:B------:R1:W2:Y:S01]  /*2f20*/  @P2 LDG.E.U16 R190, [R8.64] ;  /* 0x0000000408be2981 */ /* 0x0002a2000c1e1500 */
[C---:B------:R-:W-:Y:S01]  /*2f30*/  ISETP.GT.AND P2, PT, R5.reuse, 0xf, PT ;  /* 0x0000000f0500780c */ /* 0x040fe20003f44270 */
[----:B------:R-:W-:Y:S01]  /*2f40*/  IMAD.WIDE R12, R246, 0x2, R28 ;  /* 0x00000002f60c7825 */ /* 0x000fe200078e021c */
[----:B------:R-:W-:Y:S01]  /*2f50*/  PRMT R52, RZ, 0x7610, R52 ;  /* 0x00007610ff347816 */ /* 0x000fe20000000034 */
[----:B------:R1:W2:Y:S02]  /*2f60*/  @P4 LDG.E.U16 R53, [R26.64] ;  /* 0x000000041a354981 */ /* 0x0002a4000c1e1500 */
[----:B0-----:R-:W-:Y:S01]  /*2f70*/  IMAD.WIDE R6, R244, 0x2, R28 ;  /* 0x00000002f4067825 */ /* 0x001fe200078e021c */
[----:B------:R-:W-:-:S02]  /*2f80*/  ISETP.GT.AND P4, PT, R5, 0x11, PT ;  /* 0x000000110500780c */ /* 0x000fc40003f84270 */
[----:B------:R-:W-:Y:S01]  /*2f90*/  ISETP.GT.AND P5, PT, R5, 0x18, PT ;  /* 0x000000180500780c */ /* 0x000fe20003fa4270 */
[----:B------:R-:W-:Y:S01]  /*2fa0*/  IMAD.MOV.U32 R56, RZ, RZ, c[0x0][0x188] ;  /* 0x00006200ff387624 */ /* 0x000fe200078e00ff */
[----:B------:R0:W2:Y:S01]  /*2fb0*/  @P1 LDG.E.U16 R171, [R6.64] ;  /* 0x0000000406ab1981 */ /* 0x0000a2000c1e1500 */
[----:B------:R-:W-:Y:S01]  /*2fc0*/  PRMT R55, RZ, 0x7610, R55 ;  /* 0x00007610ff377816 */ /* 0x000fe20000000037 */
[----:B-1----:R-:W-:Y:S01]  /*2fd0*/  IMAD.WIDE R8, R249, 0x2, R28 ;  /* 0x00000002f9087825 */ /* 0x002fe200078e021c */
[C---:B------:R-:W-:Y:S01]  /*2fe0*/  ISETP.GT.AND P1, PT, R5.reuse, 0xe, PT ;  /* 0x0000000e0500780c */ /* 0x040fe20003f24270 */
[----:B------:R1:W2:Y:S01]  /*2ff0*/  @P3 LDG.E.U16 R52, [R12.64] ;  /* 0x000000040c343981 */ /* 0x0002a2000c1e1500 */
[----:B------:R-:W-:Y:S01]  /*3000*/  ISETP.GT.AND P3, PT, R5, 0x10, PT ;  /* 0x000000100500780c */ /* 0x000fe20003f64270 */
[----:B------:R-:W-:Y:S01]  /*3010*/  IMAD R56, R56, 0x18, RZ ;  /* 0x0000001838387824 */ /* 0x000fe200078e02ff */
[----:B------:R-:W-:Y:S01]  /*3020*/  PRMT R183, RZ, 0x7610, R183 ;  /* 0x00007610ffb77816 */ /* 0x000fe200000000b7 */
[----:B------:R0:W2:Y:S01]  /*3030*/  @P2 LDG.E.U16 R55, [R8.64] ;  /* 0x0000000408372981 */ /* 0x0000a2000c1e1500 */
[----:B------:R-:W-:Y:S01]  /*3040*/  PRMT R159, RZ, 0x7610, R159 ;  /* 0x00007610ff9f7816 */ /* 0x000fe2000000009f */
[----:B------:R-:W-:Y:S01]  /*3050*/  IMAD.WIDE R26, R251, 0x2, R28 ;  /* 0x00000002fb1a7825 */ /* 0x000fe200078e021c */
[----:B------:R-:W-:-:S02]  /*3060*/  ISETP.GT.AND P0, PT, R5, RZ, PT ;  /* 0x000000ff0500720c */ /* 0x000fc40003f04270 */
[C---:B------:R-:W-:Y:S01]  /*3070*/  ISETP.GT.AND P2, PT, R5.reuse, 0x12, PT ;  /* 0x000000120500780c */ /* 0x040fe20003f44270 */
[----:B------:R-:W-:Y:S01]  /*3080*/  IMAD.WIDE R56, R56, 0x2, R28 ;  /* 0x0000000238387825 */ /* 0x000fe200078e021c */
[----:B------:R-:W-:Y:S01]  /*3090*/  PRMT R54, RZ, 0x7610, R54 ;  /* 0x00007610ff367816 */ /* 0x000fe20000000036 */
[----:B------:R1:W2:Y:S01]  /*30a0*/  @P4 LDG.E.U16 R183, [R26.64] ;  /* 0x000000041ab74981 */ /* 0x0002a2000c1e1500 */
[----:B------:R-:W-:Y:S01]  /*30b0*/  PRMT R158, RZ, 0x7610, R158 ;  /* 0x00007610ff9e7816 */ /* 0x000fe2000000009e */
[--C-:B0-----:R-:W-:Y:S02]  /*30c0*/  IMAD.WIDE R6, R248, 0x2, R28.reuse ;  /* 0x00000002f8067825 */ /* 0x101fe400078e021c */
[----:B------:R0:W2:Y:S02]  /*30d0*/  @P5 LDG.E.U16 R159, [R56.64] ;  /* 0x00000004389f5981 */ /* 0x0000a4000c1e1500 */
[----:B-1----:R-:W-:Y:S01]  /*30e0*/  IMAD.WIDE R12, R250, 0x2, R28 ;  /* 0x00000002fa0c7825 */ /* 0x002fe200078e021c */
[C---:B------:R-:W-:Y:S01]  /*30f0*/  ISETP.GT.AND P5, PT, R5.reuse, 0x20, PT ;  /* 0x000000200500780c */ /* 0x040fe20003fa4270 */
[----:B------:R1:W2:Y:S01]  /*3100*/  @P1 LDG.E.U16 R54, [R6.64] ;  /* 0x0000000406361981 */ /* 0x0002a2000c1e1500 */
[----:B------:R-:W-:Y:S01]  /*3110*/  PRMT R156, RZ, 0x7610, R156 ;  /* 0x00007610ff9c7816 */ /* 0x000fe2000000009c */
[----:B------:R-:W-:Y:S01]  /*3120*/  IMAD.MOV.U32 R27, RZ, RZ, c[0x0][0x188] ;  /* 0x00006200ff1b7624 */ /* 0x000fe200078e00ff */
[----:B------:R-:W-:Y:S01]  /*3130*/  PRMT R170, RZ, 0x7610, R170 ;  /* 0x00007610ffaa7816 */ /* 0x000fe200000000aa */
[----:B------:R0:W2:Y:S01]  /*3140*/  @P3 LDG.E.U16 R158, [R12.64] ;  /* 0x000000040c9e3981 */ /* 0x0000a2000c1e1500 */
[----:B------:R-:W-:Y:S01]  /*3150*/  ISETP.GT.AND P3, PT, R5, 0x13, PT ;  /* 0x000000130500780c */ /* 0x000fe20003f64270 */
[----:B------:R-:W-:-:S02]  /*3160*/  IMAD.MOV.U32 R9, RZ, RZ, c[0x0][0x188] ;  /* 0x00006200ff097624 */ /* 0x000fc400078e00ff */
[----:B------:R-:W-:Y:S01]  /*3170*/  IMAD.SHL.U32 R27, R27, 0x20, RZ ;  /* 0x000000201b1b7824 */ /* 0x000fe200078e00ff */
[----:B------:R-:W2:Y:S01]  /*3180*/  @P0 LDG.E.U16 R156, [R28.64] ;  /* 0x000000041c9c0981 */ /* 0x000ea2000c1e1500 */
[----:B-1----:R-:W-:Y:S01]  /*3190*/  IMAD.WIDE R6, R252, 0x2, R28 ;  /* 0x00000002fc067825 */ /* 0x002fe200078e021c */
[----:B------:R-:W-:-:S03]  /*31a0*/  PRMT R186, RZ, 0x7610, R186 ;  /* 0x00007610ffba7816 */ /* 0x000fc600000000ba */
[----:B------:R-:W-:Y:S01]  /*31b0*/  IMAD R9, R9, 0x13, RZ ;  /* 0x0000001309097824 */ /* 0x000fe200078e02ff */
[----:B------:R1:W2:Y:S01]  /*31c0*/  @P2 LDG.E.U16 R170, [R6.64] ;  /* 0x0000000406aa2981 */ /* 0x0002a2000c1e1500 */
[C---:B------:R-:W-:Y:S01]  /*31d0*/  ISETP.GT.AND P4, PT, R5.reuse, 0x14, PT ;  /* 0x000000140500780c */ /* 0x040fe20003f84270 */
[----:B0-----:R-:W-:Y:S01]  /*31e0*/  IMAD.MOV.U32 R13, RZ, RZ, c[0x0][0x188] ;  /* 0x00006200ff0d7624 */ /* 0x001fe200078e00ff */
[----:B------:R-:W-:Y:S01]  /*31f0*/  ISETP.GT.AND P0, PT, R5, 0x15, PT ;  /* 0x000000150500780c */ /* 0x000fe20003f04270 */
[----:B------:R-:W-:Y:S01]  /*3200*/  IMAD.WIDE R26, R27, 0x2, R28 ;  /* 0x000000021b1a7825 */ /* 0x000fe200078e021c */
[----:B------:R-:W-:-:S03]  /*3210*/  PRMT R56, RZ, 0x7610, R56 ;  /* 0x00007610ff387816 */ /* 0x000fc60000000038 */
[----:B------:R-:W-:Y:S01]  /*3220*/  IMAD.WIDE R8, R9, 0x2, R28 ;  /* 0x0000000209087825 */ /* 0x000fe200078e021c */
[----:B------:R0:W2:Y:S03]  /*3230*/  @P5 LDG.E.U16 R186, [R26.64] ;  /* 0x000000041aba5981 */ /* 0x0000a6000c1e1500 */
[----:B-1----:R-:W-:Y:S01]  /*3240*/  IMAD.MOV.U32 R7, RZ, RZ, c[0x0][0x188] ;  /* 0x00006200ff077624 */ /* 0x002fe200078e00ff */
[----:B------:R-:W-:Y:S01]  /*3250*/  ISETP.GT.AND P2, PT, R5, 0x16, PT ;  /* 0x000000160500780c */ /* 0x000fe20003f44270 */
[----:B------:R-:W-:Y:S01]  /*3260*/  IMAD R13, R13, 0x14, RZ ;  /* 0x000000140d0d7824 */ /* 0x000fe200078e02ff */
[----:B------:R-:W-:Y:S01]  /*3270*/  PRMT R57, RZ, 0x7610, R57 ;  /* 0x00007610ff397816 */ /* 0x000fe20000000039 */
[----:B------:R-:W-:Y:S01]  /*3280*/  IMAD R7, R7, 0x15, RZ ;  /* 0x0000001507077824 */ /* 0x000fe200078e02ff */
[----:B------:R1:W2:Y:S01]  /*3290*/  @P3 LDG.E.U16 R56, [R8.64] ;  /* 0x0000000408383981 */ /* 0x0002a2000c1e1500 */
[----:B------:R-:W-:Y:S01]  /*32a0*/  PRMT R58, RZ, 0x7610, R58 ;  /* 0x00007610ff3a7816 */ /* 0x000fe2000000003a */
[----:B0-----:R-:W-:Y:S01]  /*32b0*/  IMAD.MOV.U32 R27, RZ, RZ, c[0x0][0x188] ;  /* 0x00006200ff1b7624 */ /* 0x001fe200078e00ff */
[----:B------:R-:W-:Y:S01]  /*32c0*/  ISETP.GT.AND P1, PT, R5, 0x28, PT ;  /* 0x000000280500780c */ /* 0x000fe20003f24270 */
[----:B------:R-:W-:-:S04]  /*32d0*/  IMAD.WIDE R12, R13, 0x2, R28 ;  /* 0x000000020d0c7825 */ /* 0x000fc800078e021c */
[----:B------:R-:W-:Y:S01]  /*32e0*/  IMAD.WIDE R6, R7, 0x2, R28 ;  /* 0x0000000207067825 */ /* 0x000fe200078e021c */
[----:B------:R0:W2:Y:S03]  /*32f0*/  @P4 LDG.E.U16 R57, [R12.64] ;  /* 0x000000040c394981 */ /* 0x0000a6000c1e1500 */
[----:B-1----:R-:W-:Y:S01]  /*3300*/  IMAD.MOV.U32 R9, RZ, RZ, c[0x0][0x188] ;  /* 0x00006200ff097624 */ /* 0x002fe200078e00ff */
[----:B------:R1:W2:Y:S01]  /*3310*/  @P0 LDG.E.U16 R58, [R6.64] ;  /* 0x00000004063a0981 */ /* 0x0002a2000c1e1500 */
[----:B------:R-:W-:Y:S01]  /*3320*/  IMAD R27, R27, 0x16, RZ ;  /* 0x000000161b1b7824 */ /* 0x000fe200078e02ff */
[----:B------:R-:W-:Y:S01]  /*3330*/  PRMT R59, RZ, 0x7610, R59 ;  /* 0x00007610ff3b7816 */ /* 0x000fe2000000003b */
[----:B------:R-:W-:Y:S02]  /*3340*/  IMAD R9, R9, 0x28, RZ ;  /* 0x0000002809097824 */ /* 0x000fe400078e02ff */
[----:B------:R-:W-:Y:S01]  /*3350*/  IMAD.MOV.U32 R26, RZ, RZ, c[0x0][0x188] ;  /* 0x00006200ff1a7624 */ /* 0x000fe200078e00ff */
[----:B------:R-:W-:Y:S01]  /*3360*/  PRMT R187, RZ, 0x7610, R187 ;  /* 0x00007610ffbb7816 */ /* 0x000fe200000000bb */
[----:B0-----:R-:W-:Y:S01]  /*3370*/  IMAD.MOV.U32 R12, RZ, RZ, c[0x0][0x188] ;  /* 0x00006200ff0c7624 */ /* 0x001fe200078e00ff */
[----:B------:R-:W-:Y:S01]  /*3380*/  ISETP.GT.AND P4, PT, R5, 0x30, PT ;  /* 0x000000300500780c */ /* 0x000fe20003f84270 */
[----:B------:R-:W-:-:S02]  /*3390*/  IMAD.MOV.U32 R13, RZ, RZ, c[0x0][0x188] ;  /* 0x00006200ff0d7624 */ /* 0x000fc400078e00ff */
[----:B-1----:R-:W-:-:S04]  /*33a0*/  IMAD.WIDE R6, R27, 0x2, R28 ;  /* 0x000000021b067825 */ /* 0x002fc800078e021c */
[----:B------:R-:W-:Y:S01]  /*33b0*/  IMAD.WIDE R8, R9, 0x2, R28 ;  /* 0x0000000209087825 */ /* 0x000fe200078e021c */
[----:B------:R0:W2:Y:S03]  /*33c0*/  @P2 LDG.E.U16 R59, [R6.64] ;  /* 0x00000004063b2981 */ /* 0x0000a6000c1e1500 */
[----:B------:R-:W-:Y:S01]  /*33d0*/  IMAD R26, R26, 0x19, RZ ;  /* 0x000000191a1a7824 */ /* 0x000fe200078e02ff */
[----:B------:R1:W2:Y:S01]  /*33e0*/  @P1 LDG.E.U16 R187, [R8.64] ;  /* 0x0000000408bb1981 */ /* 0x0002a2000c1e1500 */
[----:B------:R-:W-:Y:S02]  /*33f0*/  IMAD R12, R12, 0x17, RZ ;  /* 0x000000170c0c7824 */ /* 0x000fe400078e02ff */
[----:B------:R-:W-:Y:S01]  /*3400*/  IMAD R13, R13, 0x30, RZ ;  /* 0x000000300d0d7824 */ /* 0x000fe200078e02ff */
[----:B------:R-:W-:Y:S01]  /*3410*/  PRMT R188, RZ, 0x7610, R188 ;  /* 0x00007610ffbc7816 */ /* 0x000fe200000000bc */
[----:B0-----:R-:W-:Y:S01]  /*3420*/  IMAD.WIDE R6, R26, 0x2, R28 ;  /* 0x000000021a067825 */ /* 0x001fe200078e021c */
[----:B------:R-:W-:-:S03]  /*3430*/  ISETP.GT.AND P1, PT, R5, 0x1a, PT ;  /* 0x0000001a0500780c */ /* 0x000fc60003f24270 */
[----:B------:R-:W-:Y:S02]  /*3440*/  IMAD.MOV.U32 R26, RZ, RZ, c[0x0][0x188] ;  /* 0x00006200ff1a7624 */ /* 0x000fe400078e00ff */
[----:B-1----:R-:W-:-:S04]  /*3450*/  IMAD.WIDE R8, R12, 0x2, R28 ;  /* 0x000000020c087825 */ /* 0x002fc800078e021c */
[----:B------:R-:W-:-:S04]  /*3460*/  IMAD.WIDE R12, R13, 0x2, R28 ;  /* 0x000000020d0c7825 */ /* 0x000fc800078e021c */
[----:B------:R-:W-:Y:S01]  /*3470*/  IMAD R26, R26, 0x1a, RZ ;  /* 0x0000001a1a1a7824 */ /* 0x000fe200078e02ff */
[----:B------:R0:W2:Y:S01]  /*3480*/  @P4 LDG.E.U16 R188, [R12.64] ;  /* 0x000000040cbc4981 */ /* 0x0000a2000c1e1500 */
[C---:B------:R-:W-:Y:S02]  /*3490*/  ISETP.GT.AND P3, PT, R5.reuse, 0x17, PT ;  /* 0x000000170500780c */ /* 0x040fe40003f64270 */
[----:B------:R-:W-:Y:S02]  /*34a0*/  PRMT R172, RZ, 0x7610, R172 ;  /* 0x00007610ffac7816 */ /* 0x000fe400000000ac */
[----:B------:R-:W-:Y:S01]  /*34b0*/  ISETP.GT.AND P0, PT, R5, 0x19, PT ;  /* 0x000000190500780c */ /* 0x000fe20003f04270 */
[----:B0-----:R-:W-:-:S04]  /*34c0*/  IMAD.WIDE R12, R26, 0x2, R28 ;  /* 0x000000021a0c7825 */ /* 0x001fc800078e021c */
[----:B------:R-:W-:Y:S01]  /*34d0*/  IMAD.MOV.U32 R26, RZ, RZ, c[0x0][0x188] ;  /* 0x00006200ff1a7624 */ /* 0x000fe200078e00ff */
[----:B------:R0:W2:Y:S03]  /*34e0*/  @P1 LDG.E.U16 R172, [R12.64] ;  /* 0x000000040cac1981 */ /* 0x0000a6000c1e1500 */
[----:B------:R-:W-:Y:S01]  /*34f0*/  IMAD R26, R26, 0x1b, RZ ;  /* 0x0000001b1a1a7824 */ /* 0x000fe200078e02ff */
[----:B------:R-:W-:Y:S01]  /*3500*/  PRMT R60, RZ, 0x7610, R60 ;  /* 0x00007610ff3c7816 */ /* 0x000fe2000000003c */
[----:B------:R-:W-:Y:S01]  /*3510*/  IMAD.MOV.U32 R27, RZ, RZ, c[0x0][0x188] ;  /* 0x00006200ff1b7624 */ /* 0x000fe200078e00ff */
[----:B------:R-:W-:Y:S02]  /*3520*/  PRMT R169, RZ, 0x7610, R169 ;  /* 0x00007610ffa97816 */ /* 0x000fe400000000a9 */
[C---:B------:R-:W-:Y:S01]  /*3530*/  ISETP.GT.AND P5, PT, R5.reuse, 0x38, PT ;  /* 0x000000380500780c */ /* 0x040fe20003fa4270 */
[----:B0-----:R-:W-:Y:S01]  /*3540*/  IMAD.WIDE R12, R26, 0x2, R28 ;  /* 0x000000021a0c7825 */ /* 0x001fe200078e021c */
[----:B------:R-:W-:Y:S01]  /*3550*/  ISETP.GT.AND P2, PT, R5, 0x1b, PT ;  /* 0x0000001b0500780c */ /* 0x000fe20003f44270 */
[----:B------:R0:W2:Y:S02]  /*3560*/  @P3 LDG.E.U16 R60, [R8.64] ;  /* 0x00000004083c3981 */ /* 0x0000a4000c1e1500 */
[----:B------:R-:W-:-:S02]  /*3570*/  IMAD.MOV.U32 R26, RZ, RZ, c[0x0][0x188] ;  /* 0x00006200ff1a7624 */ /* 0x000fc400078e00ff */
[----:B------:R-:W-:Y:S01]  /*3580*/  IMAD R27, R27, 0x38, RZ ;  /* 0x000000381b1b7824 */ /* 0x000fe200078e02ff */
[----:B------:R1:W2:Y:S01]  /*3590*/  @P0 LDG.E.U16 R169, [R6.64] ;  /* 0x0000000406a90981 */ /* 0x0002a2000c1e1500 */
[----:B------:R-:W-:Y:S01]  /*35a0*/  IMAD R26, R26, 0x1c, RZ ;  /* 0x0000001c1a1a7824 */ /* 0x000fe200078e02ff */
[C---:B------:R-:W-:Y:S02]  /*35b0*/  ISETP.GT.AND P0, PT, R5.reuse, 0x1c, PT ;  /* 0x0000001c0500780c */ /* 0x040fe40003f04270 */
[----:B------:R-:W-:Y:S01]  /*35c0*/  ISETP.GT.AND P3, PT, R5, 0x1d, PT ;  /* 0x0000001d0500780c */ /* 0x000fe20003f64270 */
[----:B0-----:R-:W-:Y:S01]  /*35d0*/  IMAD.WIDE R8, R27, 0x2, R28 ;  /* 0x000000021b087825 */ /* 0x001fe200078e021c */
[----:B------:R-:W-:-:S03]  /*35e0*/  PRMT R189, RZ, 0x7610, R189 ;  /* 0x00007610ffbd7816 */ /* 0x000fc600000000bd */
[----:B------:R-:W-:Y:S02]  /*35f0*/  IMAD.MOV.U32 R27, RZ, RZ, c[0x0][0x188] ;  /* 0x00006200ff1b7624 */ /* 0x000fe400078e00ff */
[----:B-1----:R-:W-:Y:S01]  /*3600*/  IMAD.WIDE R6, R26, 0x2, R28 ;  /* 0x000000021a067825 */ /* 0x002fe200078e021c */
[----:B------:R-:W-:Y:S01]  /*3610*/  PRMT R61, RZ, 0x7610, R61 ;  /* 0x00007610ff3d7816 */ /* 0x000fe2000000003d */
[----:B------:R0:W2:Y:S02]  /*3620*/  @P5 LDG.E.U16 R189, [R8.64] ;  /* 0x0000000408bd5981 */ /* 0x0000a4000c1e1500 */
[----:B------:R-:W-:Y:S02]  /*3630*/  IMAD.MOV.U32 R26, RZ, RZ, c[0x0][0x188] ;  /* 0x00006200ff1a7624 */ /* 0x000fe400078e00ff */
[----:B------:R-:W-:Y:S01]  /*3640*/  IMAD R27, R27, 0x1d, RZ ;  /* 0x0000001d1b1b7824 */ /* 0x000fe200078e02ff */
[----:B------:R-:W-:Y:S01]  /*3650*/  ISETP.GT.AND P1, PT, R5, 0x1e, PT ;  /* 0x0000001e0500780c */ /* 0x000fe20003f24270 */
[----:B------:R-:W-:Y:S01]  /*3660*/  IMAD R26, R26, 0x1e, RZ ;  /* 0x0000001e1a1a7824 */ /* 0x000fe200078e02ff */
[----:B------:R-:W-:Y:S01]  /*3670*/  PRMT R62, RZ, 0x7610, R62 ;  /* 0x00007610ff3e7816 */ /* 0x000fe2000000003e */
[----:B------:R1:W2:Y:S01]  /*3680*/  @P2 LDG.E.U16 R61, [R12.64] ;  /* 0x000000040c3d2981 */ /* 0x0002a2000c1e1500 */
[----:B------:R-:W-:Y:S01]  /*3690*/  PRMT R63, RZ, 0x7610, R63 ;  /* 0x00007610ff3f7816 */ /* 0x000fe2000000003f */
[----:B0-----:R-:W-:Y:S01]  /*36a0*/  IMAD.WIDE R8, R27, 0x2, R28 ;  /* 0x000000021b087825 */ /* 0x001fe200078e021c */
[----:B------:R-:W-:-:S02]  /*36b0*/  PRMT R64, RZ, 0x7610, R64 ;  /* 0x00007610ff407816 */ /* 0x000fc40000000040 */
[----:B------:R0:W2:Y:S01]  /*36c0*/  @P0 LDG.E.U16 R62, [R6.64] ;  /* 0x00000004063e0981 */ /* 0x0000a2000c1e1500 */
[C---:B------:R-:W-:Y:S01]  /*36d0*/  ISETP.GT.AND P0, PT, R5.reuse, 0x1f, PT ;  /* 0x0000001f0500780c */ /* 0x040fe20003f04270 */
[----:B-1----:R-:W-:Y:S02]  /*36e0*/  IMAD.WIDE R12, R26, 0x2, R28 ;  /* 0x000000021a0c7825 */ /* 0x002fe400078e021c */
[----:B------:R1:W2:Y:S02]  /*36f0*/  @P3 LDG.E.U16 R63, [R8.64] ;  /* 0x00000004083f3981 */ /* 0x0002a4000c1e1500 */
[----:B------:R-:W-:Y:S01]  /*3700*/  IMAD.MOV.U32 R26, RZ, RZ, c[0x0][0x188] ;  /* 0x00006200ff1a7624 */ /* 0x000fe200078e00ff */
[----:B------:R-:W-:Y:S01]  /*3710*/  ISETP.GT.AND P2, PT, R5, 0x21, PT ;  /* 0x000000210500780c */ /* 0x000fe20003f44270 */
[----:B------:R0:W2:Y:S02]  /*3720*/  @P1 LDG.E.U16 R64, [R12.64] ;  /* 0x000000040c401981 */ /* 0x0000a4000c1e1500 */
[----:B------:R-:W-:-:S02]  /*3730*/  IMAD R26, R26, 0x1f, RZ ;  /* 0x0000001f1a1a7824 */ /* 0x000fc400078e02ff */
[----:B-1----:R-:W-:Y:S01]  /*3740*/  IMAD.MOV.U32 R9, RZ, RZ, c[0x0][0x188] ;  /* 0x00006200ff097624 */ /* 0x002fe200078e00ff */
[C---:B------:R-:W-:Y:S01]  /*3750*/  ISETP.GT.AND P1, PT, R5.reuse, 0x22, PT ;  /* 0x000000220500780c */ /* 0x040fe20003f24270 */
[----:B0-----:R-:W-:Y:S01]  /*3760*/  IMAD.WIDE R6, R26, 0x2, R28 ;  /* 0x000000021a067825 */ /* 0x001fe200078e021c */
[----:B------:R-:W-:-:S03]  /*3770*/  ISETP.GT.AND P3, PT, R5, 0x23, PT ;  /* 0x000000230500780c */ /* 0x000fc60003f64270 */
[----:B------:R-:W-:Y:S02]  /*3780*/  IMAD R9, R9, 0x21, RZ ;  /* 0x0000002109097824 */ /* 0x000fe400078e02ff */
[----:B------:R-:W-:Y:S01]  /*3790*/  IMAD.MOV.U32 R27, RZ, RZ, c[0x0][0x188] ;  /* 0x00006200ff1b7624 */ /* 0x000fe200078e00ff */
[----:B------:R-:W-:Y:S01]  /*37a0*/  PRMT R65, RZ, 0x7610, R65 ;  /* 0x00007610ff417816 */ /* 0x000fe20000000041 */
[----:B------:R-:W-:Y:S01]  /*37b0*/  IMAD.MOV.U32 R26, RZ, RZ, c[0x0][0x188] ;  /* 0x00006200ff1a7624 */ /* 0x000fe200078e00ff */
[----:B------:R-:W-:Y:S01]  /*37c0*/  PRMT R181, RZ, 0x7610, R181 ;  /* 0x00007610ffb57816 */ /* 0x000fe200000000b5 */
[----:B------:R-:W-:Y:S01]  /*37d0*/  IMAD.WIDE R8, R9, 0x2, R28 ;  /* 0x0000000209087825 */ /* 0x000fe200078e021c */
[----:B------:R-:W-:Y:S02]  /*37e0*/  PRMT R174, RZ, 0x7610, R174 ;  /* 0x00007610ffae7816 */ /* 0x000fe400000000ae */
[----:B------:R-:W-:Y:S01]  /*37f0*/  PRMT R66, RZ, 0x7610, R66 ;  /* 0x00007610ff427816 */ /* 0x000fe20000000042 */
[----:B------:R-:W-:Y:S01]  /*3800*/  IMAD R27, R27, 0x22, RZ ;  /* 0x000000221b1b7824 */ /* 0x000fe200078e02ff */
[----:B------:R0:W2:Y:S01]  /*3810*/  @P0 LDG.E.U16 R65, [R6.64] ;  /* 0x0000000406410981 */ /* 0x0000a2000c1e1500 */
[----:B------:R-:W-:-:S02]  /*3820*/  IMAD R26, R26, 0x23, RZ ;  /* 0x000000231a1a7824 */ /* 0x000fc400078e02ff */
[--C-:B------:R-:W-:Y:S01]  /*3830*/  IMAD.WIDE R12, R27, 0x2, R28.reuse ;  /* 0x000000021b0c7825 */ /* 0x100fe200078e021c */
[----:B------:R1:W2:Y:S01]  /*3840*/  @P2 LDG.E.U16 R181, [R8.64] ;  /* 0x0000000408b52981 */ /* 0x0002a2000c1e1500 */
[C---:B------:R-:W-:Y:S02]  /*3850*/  ISETP.GT.AND P2, PT, R5.reuse, 0x24, PT ;  /* 0x000000240500780c */ /* 0x040fe40003f44270 */
[----:B------:R-:W-:Y:S01]  /*3860*/  IMAD.WIDE R26, R26, 0x2, R28 ;  /* 0x000000021a1a7825 */ /* 0x000fe200078e021c */
[----:B------:R1:W2:Y:S03]  /*3870*/  @P1 LDG.E.U16 R174, [R12.64] ;  /* 0x000000040cae1981 */ /* 0x0002a6000c1e1500 */
[----:B0-----:R-:W-:Y:S01]  /*3880*/  IMAD.MOV.U32 R7, RZ, RZ, c[0x0][0x188] ;  /* 0x00006200ff077624 */ /* 0x001fe200078e00ff */
[----:B------:R0:W2:Y:S01]  /*3890*/  @P3 LDG.E.U16 R66, [R26.64] ;  /* 0x000000041a423981 */ /* 0x0000a2000c1e1500 */
[----:B------:R-:W-:-:S02]  /*38a0*/  ISETP.GT.AND P3, PT, R5, 0x26, PT ;  /* 0x000000260500780c */ /* 0x000fc40003f64270 */
[----:B------:R-:W-:Y:S01]  /*38b0*/  IMAD R7, R7, 0x24, RZ ;  /* 0x0000002407077824 */ /* 0x000fe200078e02ff */
[----:B------:R-:W-:Y:S01]  /*38c0*/  PRMT R67, RZ, 0x7610, R67 ;  /* 0x00007610ff437816 */ /* 0x000fe20000000043 */
[----:B-1----:R-:W-:Y:S01]  /*38d0*/  IMAD.MOV.U32 R13, RZ, RZ, c[0x0][0x188] ;  /* 0x00006200ff0d7624 */ /* 0x002fe200078e00ff */
[----:B------:R-:W-:Y:S01]  /*38e0*/  ISETP.GT.AND P1, PT, R5, 0x25, PT ;  /* 0x000000250500780c */ /* 0x000fe20003f24270 */
[----:B------:R-:W-:-:S04]  /*38f0*/  IMAD.WIDE R6, R7, 0x2, R28 ;  /* 0x0000000207067825 */ /* 0x000fc800078e021c */
[----:B0-----:R-:W-:Y:S01]  /*3900*/  IMAD.MOV.U32 R27, RZ, RZ, c[0x0][0x188] ;  /* 0x00006200ff1b7624 */ /* 0x001fe200078e00ff */
[----:B------:R-:W-:Y:S01]  /*3910*/  PRMT R69, RZ, 0x7610, R69 ;  /* 0x00007610ff457816 */ /* 0x000fe20000000045 */
[----:B------:R-:W-:Y:S01]  /*3920*/  IMAD.MOV.U32 R9, RZ, RZ, c[0x0][0x188] ;  /* 0x00006200ff097624 */ /* 0x000fe200078e00ff */
[----:B------:R0:W2:Y:S01]  /*3930*/  @P2 LDG.E.U16 R67, [R6.64] ;  /* 0x0000000406432981 */ /* 0x0000a2000c1e1500 */
[----:B------:R-:W-:Y:S02]  /*3940*/  IMAD R13, R13, 0x26, RZ ;  /* 0x000000260d0d7824 */ /* 0x000fe400078e02ff */
[----:B------:R-:W-:Y:S01]  /*3950*/  IMAD R27, R27, 0x27, RZ ;  /* 0x000000271b1b7824 */ /* 0x000fe200078e02ff */
[----:B------:R-:W-:Y:S01]  /*3960*/  ISETP.GT.AND P4, PT, R5, 0x27, PT ;  /* 0x000000270500780c */ /* 0x000fe20003f84270 */
[----:B------:R-:W-:Y:S02]  /*3970*/  IMAD R9, R9, 0x25, RZ ;  /* 0x0000002509097824 */ /* 0x000fe400078e02ff */
[----:B------:R-:W-:Y:S01]  /*3980*/  IMAD.WIDE R12, R13, 0x2, R28 ;  /* 0x000000020d0c7825 */ /* 0x000fe200078e021c */
[----:B------:R-:W-:-:S03]  /*3990*/  PRMT R68, RZ, 0x7610, R68 ;  /* 0x00007610ff447816 */ /* 0x000fc60000000044 */
[--C-:B0-----:R-:W-:Y:S01]  /*39a0*/  IMAD.WIDE R6, R27, 0x2, R28.reuse ;  /* 0x000000021b067825 */ /* 0x101fe200078e021c */
[----:B------:R-:W-:Y:S01]  /*39b0*/  ISETP.GT.AND P0, PT, R5, 0x29, PT ;  /* 0x000000290500780c */ /* 0x000fe20003f04270 */
[----:B------:R0:W2:Y:S02]  /*39c0*/  @P3 LDG.E.U16 R69, [R12.64] ;  /* 0x000000040c453981 */ /* 0x0000a4000c1e1500 */
[----:B------:R-:W-:Y:S02]  /*39d0*/  IMAD.MOV.U32 R27, RZ, RZ, c[0x0][0x188] ;  /* 0x00006200ff1b7624 */ /* 0x000fe400078e00ff */
[----:B------:R-:W-:Y:S01]  /*39e0*/  IMAD.WIDE R8, R9, 0x2, R28 ;  /* 0x0000000209087825 */ /* 0x000fe200078e021c */
[----:B------:R-:W-:-:S03]  /*39f0*/  PRMT R70, RZ, 0x7610, R70 ;  /* 0x00007610ff467816 */ /* 0x000fc60000000046 */
[----:B------:R-:W-:Y:S01]  /*3a00*/  IMAD R27, R27, 0x29, RZ ;  /* 0x000000291b1b7824 */ /* 0x000fe200078e02ff */
[----:B------:R1:W2:Y:S01]  /*3a10*/  @P1 LDG.E.U16 R68, [R8.64] ;  /* 0x0000000408441981 */ /* 0x0002a2000c1e1500 */
[----:B0-----:R-:W-:Y:S02]  /*3a20*/  IMAD.MOV.U32 R13, RZ, RZ, c[0x0][0x188] ;  /* 0x00006200ff0d7624 */ /* 0x001fe400078e00ff */
[----:B------:R-:W-:Y:S01]  /*3a30*/  IMAD.MOV.U32 R26, RZ, RZ, c[0x0][0x188] ;  /* 0x00006200ff1a7624 */ /* 0x000fe200078e00ff */
[----:B------:R-:W-:Y:S01]  /*3a40*/  ISETP.GT.AND P1, PT, R5, 0x2a, PT ;  /* 0x0000002a0500780c */ /* 0x000fe20003f24270 */
[----:B------:R-:W-:Y:S01]  /*3a50*/  IMAD R13, R13, 0x31, RZ ;  /* 0x000000310d0d7824 */ /* 0x000fe200078e02ff */
[----:B------:R-:W-:Y:S01]  /*3a60*/  PRMT R179, RZ, 0x7610, R179 ;  /* 0x00007610ffb37816 */ /* 0x000fe200000000b3 */
[----:B------:R-:W-:Y:S01]  /*3a70*/  IMAD R26, R26, 0x39, RZ ;  /* 0x000000391a1a7824 */ /* 0x000fe200078e02ff */
[----:B------:R0:W2:Y:S01]  /*3a80*/  @P4 LDG.E.U16 R70, [R6.64] ;  /* 0x0000000406464981 */ /* 0x0000a2000c1e1500 */
[----:B-1----:R-:W-:Y:S01]  /*3a90*/  IMAD.WIDE R8, R27, 0x2, R28 ;  /* 0x000000021b087825 */ /* 0x002fe200078e021c */
[----:B------:R-:W-:-:S03]  /*3aa0*/  ISETP.GT.AND P3, PT, R5, 0x31, PT ;  /* 0x000000310500780c */ /* 0x000fc60003f64270 */
[----:B------:R-:W-:Y:S01]  /*3ab0*/  IMAD.MOV.U32 R27, RZ, RZ, c[0x0][0x188] ;  /* 0x00006200ff1b7624 */ /* 0x000fe200078e00ff */
[----:B------:R1:W2:Y:S03]  /*3ac0*/  @P0 LDG.E.U16 R179, [R8.64] ;  /* 0x0000000408b30981 */ /* 0x0002a6000c1e1500 */
[----:B------:R-:W-:Y:S02]  /*3ad0*/  IMAD R27, R27, 0x2a, RZ ;  /* 0x0000002a1b1b7824 */ /* 0x000fe400078e02ff */
[----:B0-----:R-:W-:Y:S01]  /*3ae0*/  IMAD.WIDE R6, R13, 0x2, R28 ;  /* 0x000000020d067825 */ /* 0x001fe200078e021c */
[----:B------:R-:W-:-:S03]  /*3af0*/  PRMT R176, RZ, 0x7610, R176 ;  /* 0x00007610ffb07816 */ /* 0x000fc600000000b0 */
[----:B------:R-:W-:Y:S01]  /*3b00*/  IMAD.WIDE R12, R26, 0x2, R28 ;  /* 0x000000021a0c7825 */ /* 0x000fe200078e021c */
[----:B------:R-:W-:-:S03]  /*3b10*/  ISETP.GT.AND P2, PT, R5, 0x2c, PT ;  /* 0x0000002c0500780c */ /* 0x000fc60003f44270 */
[----:B------:R-:W-:Y:S02]  /*3b20*/  IMAD.MOV.U32 R26, RZ, RZ, c[0x0][0x188] ;  /* 0x00006200ff1a7624 */ /* 0x000fe400078e00ff */
[----:B-1----:R-:W-:Y:S01]  /*3b30*/  IMAD.WIDE R8, R27, 0x2, R28 ;  /* 0x000000021b087825 */ /* 0x002fe200078e021c */
[----:B------:R-:W-:Y:S02]  /*3b40*/  ISETP.GT.AND P0, PT, R5, 0x2b, PT ;  /* 0x0000002b0500780c */ /* 0x000fe40003f04270 */
[----:B------:R-:W-:Y:S01]  /*3b50*/  PRMT R177, RZ, 0x7610, R177 ;  /* 0x00007610ffb17816 */ /* 0x000fe200000000b1 */
[----:B------:R-:W-:Y:S01]  /*3b60*/  IMAD.MOV.U32 R27, RZ, RZ, c[0x0][0x188] ;  /* 0x00006200ff1b7624 */ /* 0x000fe200078e00ff */
[----:B------:R0:W2:Y:S01]  /*3b70*/  @P1 LDG.E.U16 R176, [R8.64] ;  /* 0x0000000408b01981 */ /* 0x0000a2000c1e1500 */
[----:B------:R-:W-:Y:S02]  /*3b80*/  IMAD R26, R26, 0x2c, RZ ;  /* 0x0000002c1a1a7824 */ /* 0x000fe400078e02ff */
[----:B------:R-:W-:Y:S01]  /*3b90*/  IMAD R27, R27, 0x2b, RZ ;  /* 0x0000002b1b1b7824 */ /* 0x000fe200078e02ff */
[----:B------:R-:W-:Y:S01]  /*3ba0*/  ISETP.GT.AND P4, PT, R5, 0x39, PT ;  /* 0x000000390500780c */ /* 0x000fe20003f84270 */
[----:B------:R1:W2:Y:S01]  /*3bb0*/  @P3 LDG.E.U16 R177, [R6.64] ;  /* 0x0000000406b13981 */ /* 0x0002a2000c1e1500 */
[----:B------:R-:W-:Y:S01]  /*3bc0*/  PRMT R72, RZ, 0x7610, R72 ;  /* 0x00007610ff487816 */ /* 0x000fe20000000048 */
[----:B0-----:R-:W-:Y:S01]  /*3bd0*/  IMAD.WIDE R8, R26, 0x2, R28 ;  /* 0x000000021a087825 */ /* 0x001fe200078e021c */
[----:B------:R-:W-:-:S03]  /*3be0*/  PRMT R71, RZ, 0x7610, R71 ;  /* 0x00007610ff477816 */ /* 0x000fc60000000047 */
[----:B------:R-:W-:Y:S01]  /*3bf0*/  IMAD.MOV.U32 R26, RZ, RZ, c[0x0][0x188] ;  /* 0x00006200ff1a7624 */ /* 0x000fe200078e00ff */
[----:B------:R-:W-:Y:S01]  /*3c00*/  ISETP.GT.AND P1, PT, R5, 0x2d, PT ;  /* 0x0000002d0500780c */ /* 0x000fe20003f24270 */
[----:B-1----:R-:W-:Y:S01]  /*3c10*/  IMAD.WIDE R6, R27, 0x2, R28 ;  /* 0x000000021b067825 */ /* 0x002fe200078e021c */
[----:B------:R0:W2:Y:S03]  /*3c20*/  @P2 LDG.E.U16 R72, [R8.64] ;  /* 0x0000000408482981 */ /* 0x0000a6000c1e1500 */
[----:B------:R-:W-:Y:S01]  /*3c30*/  IMAD.MOV.U32 R27, RZ, RZ, c[0x0][0x188] ;  /* 0x00006200ff1b7624 */ /* 0x000fe200078e00ff */
[----:B------:R-:W-:Y:S01]  /*3c40*/  PRMT R175, RZ, 0x7610, R175 ;  /* 0x00007610ffaf7816 */ /* 0x000fe200000000af */
[----:B------:R-:W-:Y:S01]  /*3c50*/  IMAD R26, R26, 0x2e, RZ ;  /* 0x0000002e1a1a7824 */ /* 0x000fe200078e02ff */
[----:B------:R1:W2:Y:S01]  /*3c60*/  @P0 LDG.E.U16 R71, [R6.64] ;  /* 0x0000000406470981 */ /* 0x0002a2000c1e1500 */
[----:B------:R-:W-:Y:S01]  /*3c70*/  IMAD R27, R27, 0x2d, RZ ;  /* 0x0000002d1b1b7824 */ /* 0x000fe200078e02ff */
[----:B------:R-:W-:Y:S01]  /*3c80*/  ISETP.GT.AND P0, PT, R5, 0x2f, PT ;  /* 0x0000002f0500780c */ /* 0x000fe20003f04270 */
[----:B0-----:R-:W-:Y:S01]  /*3c90*/  IMAD.WIDE R8, R26, 0x2, R28 ;  /* 0x000000021a087825 */ /* 0x001fe200078e021c */
[----:B------:R-:W-:Y:S01]  /*3ca0*/  PRMT R73, RZ, 0x7610, R73 ;  /* 0x00007610ff497816 */ /* 0x000fe20000000049 */
[----:B------:R0:W3:Y:S02]  /*3cb0*/  @P4 LDG.E.U16 R175, [R12.64] ;  /* 0x000000040caf4981 */ /* 0x0000e4000c1e1500 */
[----:B------:R-:W-:-:S02]  /*3cc0*/  IMAD.MOV.U32 R26, RZ, RZ, c[0x0][0x188] ;  /* 0x00006200ff1a7624 */ /* 0x000fc400078e00ff */
[----:B-1----:R-:W-:Y:S01]  /*3cd0*/  IMAD.WIDE R6, R27, 0x2, R28 ;  /* 0x000000021b067825 */ /* 0x002fe200078e021c */
[----:B------:R-:W-:-:S03]  /*3ce0*/  PRMT R75, RZ, 0x7610, R75 ;  /* 0x00007610ff4b7816 */ /* 0x000fc6000000004b */
[----:B------:R-:W-:Y:S01]  /*3cf0*/  IMAD R26, R26, 0x2f, RZ ;  /* 0x0000002f1a1a7824 */ /* 0x000fe200078e02ff */
[----:B------:R1:W3:Y:S01]  /*3d00*/  @P1 LDG.E.U16 R73, [R6.64] ;  /* 0x0000000406491981 */ /* 0x0002e2000c1e1500 */
[----:B0-----:R-:W-:Y:S01]  /*3d10*/  IMAD.MOV.U32 R12, RZ, RZ, c[0x0][0x188] ;  /* 0x00006200ff0c7624 */ /* 0x001fe200078e00ff */
[----:B------:R-:W-:-:S03]  /*3d20*/  ISETP.GT.AND P1, PT, R5, 0x32, PT ;  /* 0x000000320500780c */ /* 0x000fc60003f24270 */
[----:B------:R-:W-:Y:S02]  /*3d30*/  IMAD R12, R12, 0x32, RZ ;  /* 0x000000320c0c7824 */ /* 0x000fe400078e02ff */
[----:B-1----:R-:W-:Y:S01]  /*3d40*/  IMAD.WIDE R6, R26, 0x2, R28 ;  /* 0x000000021a067825 */ /* 0x002fe200078e021c */
[----:B------:R-:W-:-:S04]  /*3d50*/  PRMT R178, RZ, 0x7610, R178 ;  /* 0x00007610ffb27816 */ /* 0x000fc800000000b2 */
[----:B------:R0:W3:Y:S01]  /*3d60*/  @P0 LDG.E.U16 R75, [R6.64] ;  /* 0x00000004064b0981 */ /* 0x0000e2000c1e1500 */
[----:B------:R-:W-:Y:S01]  /*3d70*/  ISETP.GT.AND P0, PT, R5, 0x33, PT ;  /* 0x000000330500780c */ /* 0x000fe20003f04270 */
[----:B0-----:R-:W-:-:S04]  /*3d80*/  IMAD.WIDE R6, R12, 0x2, R28 ;  /* 0x000000020c067825 */ /* 0x001fc800078e021c */
[----:B------:R-:W-:Y:S01]  /*3d90*/  IMAD.MOV.U32 R12, RZ, RZ, c[0x0][0x188] ;  /* 0x00006200ff0c7624 */ /* 0x000fe200078e00ff */
[----:B------:R0:W3:Y:S03]  /*3da0*/  @P1 LDG.E.U16 R178, [R6.64] ;  /* 0x0000000406b21981 */ /* 0x0000e6000c1e1500 */
[----:B------:R-:W-:Y:S01]  /*3db0*/  IMAD R12, R12, 0x33, RZ ;  /* 0x000000330c0c7824 */ /* 0x000fe200078e02ff */
[----:B------:R-:W-:Y:S02]  /*3dc0*/  PRMT R76, RZ, 0x7610, R76 ;  /* 0x00007610ff4c7816 */ /* 0x000fe4000000004c */
[----:B------:R-:W-:Y:S01]  /*3dd0*/  ISETP.GT.AND P1, PT, R5, 0x34, PT ;  /* 0x000000340500780c */ /* 0x000fe20003f24270 */
[----:B0-----:R-:W-:-:S04]  /*3de0*/  IMAD.WIDE R6, R12, 0x2, R28 ;  /* 0x000000020c067825 */ /* 0x001fc800078e021c */
[----:B------:R-:W-:Y:S01]  /*3df0*/  IMAD.MOV.U32 R12, RZ, RZ, c[0x0][0x188] ;  /* 0x00006200ff0c7624 */ /* 0x000fe200078e00ff */
[----:B------:R0:W3:Y:S03]  /*3e00*/  @P0 LDG.E.U16 R76, [R6.64] ;  /* 0x00000004064c0981 */ /* 0x0000e6000c1e1500 */
[----:B------:R-:W-:Y:S01]  /*3e10*/  IMAD R12, R12, 0x34, RZ ;  /* 0x000000340c0c7824 */ /* 0x000fe200078e02ff */
[C---:B------:R-:W-:Y:S02]  /*3e20*/  ISETP.GT.AND P3, PT, R5.reuse, 0x2e, PT ;  /* 0x0000002e0500780c */ /* 0x040fe40003f64270 */
[----:B------:R-:W-:Y:S01]  /*3e30*/  PRMT R77, RZ, 0x7610, R77 ;  /* 0x00007610ff4d7816 */ /* 0x000fe2000000004d */
[----:B0-----:R-:W-:Y:S01]  /*3e40*/  IMAD.WIDE R6, R12, 0x2, R28 ;  /* 0x000000020c067825 */ /* 0x001fe200078e021c */
[----:B------:R-:W-:-:S03]  /*3e50*/  ISETP.GT.AND P0, PT, R5, 0x35, PT ;  /* 0x000000350500780c */ /* 0x000fc60003f04270 */
[----:B------:R-:W-:Y:S01]  /*3e60*/  IMAD.MOV.U32 R12, RZ, RZ, c[0x0][0x188] ;  /* 0x00006200ff0c7624 */ /* 0x000fe200078e00ff */
[----:B------:R0:W3:Y:S03]  /*3e70*/  @P1 LDG.E.U16 R77, [R6.64] ;  /* 0x00000004064d1981 */ /* 0x0000e6000c1e1500 */
[----:B------:R-:W-:Y:S01]  /*3e80*/  IMAD R12, R12, 0x35, RZ ;  /* 0x000000350c0c7824 */ /* 0x000fe200078e02ff */
[----:B------:R-:W-:Y:S02]  /*3e90*/  PRMT R74, RZ, 0x7610, R74 ;  /* 0x00007610ff4a7816 */ /* 0x000fe4000000004a */
[C---:B------:R-:W-:Y:S02]  /*3ea0*/  ISETP.GT.AND P1, PT, R5.reuse, 0x36, PT ;  /* 0x000000360500780c */ /* 0x040fe40003f24270 */
[----:B------:R-:W-:Y:S01]  /*3eb0*/  PRMT R78, RZ, 0x7610, R78 ;  /* 0x00007610ff4e7816 */ /* 0x000fe2000000004e */
[----:B0-----:R-:W-:Y:S01]  /*3ec0*/  IMAD.WIDE R6, R12, 0x2, R28 ;  /* 0x000000020c067825 */ /* 0x001fe200078e021c */
[----:B------:R0:W3:Y:S03]  /*3ed0*/  @P3 LDG.E.U16 R74, [R8.64] ;  /* 0x00000004084a3981 */ /* 0x0000e6000c1e1500 */
[----:B------:R-:W-:Y:S01]  /*3ee0*/  IMAD.MOV.U32 R12, RZ, RZ, c[0x0][0x188] ;  /* 0x00006200ff0c7624 */ /* 0x000fe200078e00ff */
[----:B------:R-:W-:Y:S01]  /*3ef0*/  ISETP.GT.AND P2, PT, R5, 0x3a, PT ;  /* 0x0000003a0500780c */ /* 0x000fe20003f44270 */
[----:B------:R1:W3:Y:S02]  /*3f00*/  @P0 LDG.E.U16 R78, [R6.64] ;  /* 0x00000004064e0981 */ /* 0x0002e4000c1e1500 */
[----:B------:R-:W-:Y:S01]  /*3f10*/  IMAD R12, R12, 0x36, RZ ;  /* 0x000000360c0c7824 */ /* 0x000fe200078e02ff */
[----:B------:R-:W-:Y:S01]  /*3f20*/  PRMT R79, RZ, 0x7610, R79 ;  /* 0x00007610ff4f7816 */ /* 0x000fe2000000004f */
[----:B0-----:R-:W-:-:S02]  /*3f30*/  IMAD.MOV.U32 R8, RZ, RZ, c[0x0][0x188] ;  /* 0x00006200ff087624 */ /* 0x001fc400078e00ff */
[----:B-1----:R-:W-:Y:S01]  /*3f40*/  IMAD.WIDE R6, R12, 0x2, R28 ;  /* 0x000000020c067825 */ /* 0x002fe200078e021c */
[----:B------:R-:W-:-:S03]  /*3f50*/  PRMT R180, RZ, 0x7610, R180 ;  /* 0x00007610ffb47816 */ /* 0x000fc600000000b4 */
[----:B------:R-:W-:Y:S01]  /*3f60*/  IMAD R8, R8, 0x3a, RZ ;  /* 0x0000003a08087824 */ /* 0x000fe200078e02ff */
[----:B------:R0:W3:Y:S03]  /*3f70*/  @P1 LDG.E.U16 R79, [R6.64] ;  /* 0x00000004064f1981 */ /* 0x0000e6000c1e1500 */
[----:B0-----:R-:W-:-:S05]  /*3f80*/  IMAD.WIDE R6, R8, 0x2, R28 ;  /* 0x0000000208067825 */ /* 0x001fca00078e021c */
[----:B------:R0:W3:Y:S01]  /*3f90*/  @P2 LDG.E.U16 R180, [R6.64] ;  /* 0x0000000406b42981 */ /* 0x0000e2000c1e1500 */
[----:B------:R-:W-:Y:S01]  /*3fa0*/  IMAD.MOV.U32 R8, RZ, RZ, c[0x0][0x188] ;  /* 0x00006200ff087624 */ /* 0x000fe200078e00ff */
[----:B------:R-:W-:-:S03]  /*3fb0*/  ISETP.GT.AND P0, PT, R5, 0x37, PT ;  /* 0x000000370500780c */ /* 0x000fc60003f04270 */
[----:B------:R-:W-:Y:S01]  /*3fc0*/  IMAD R8, R8, 0x37, RZ ;  /* 0x0000003708087824 */ /* 0x000fe200078e02ff */
[----:B------:R-:W-:-:S03]  /*3fd0*/  PRMT R108, RZ, 0x7610, R108 ;  /* 0x00007610ff6c7816 */ /* 0x000fc6000000006c */
[----:B0-----:R-:W-:Y:S01]  /*3fe0*/  IMAD.WIDE R6, R8, 0x2, R28 ;  /* 0x0000000208067825 */ /* 0x001fe200078e021c */
[----:B------:R-:W-:-:S03]  /*3ff0*/  ISETP.GT.AND P1, PT, R5, 0x3b, PT ;  /* 0x0000003b0500780c */ /* 0x000fc60003f24270 */
[----:B------:R-:W-:Y:S02]  /*4000*/  IMAD.MOV.U32 R8, RZ, RZ, c[0x0][0x188] ;  /* 0x00006200ff087624 */ /* 0x000fe400078e00ff */
[----:B------:R0:W3:Y:S02]  /*4010*/  @P0 LDG.E.U16 R108, [R6.64] ;  /* 0x00000004066c0981 */ /* 0x0000e4000c1e1500 */
[----:B------:R-:W-:Y:S01]  /*4020*/  IMAD R8, R8, 0x3b, RZ ;  /* 0x0000003b08087824 */ /* 0x000fe200078e02ff */
[----:B------:R-:W-:Y:S02]  /*4030*/  PRMT R109, RZ, 0x7610, R109 ;  /* 0x00007610ff6d7816 */ /* 0x000fe4000000006d */
        /* <DEDUP_REMOVED lines=17> */
[----:B------:R-:W-:Y:S02]  /*4150*/  ISETP.GT.AND P1, PT, R5, 0x3f, PT ;  /* 0x0000003f0500780c */ /* 0x000fe40003f24270 */
[----:B------:R-:W-:Y:S01]  /*4160*/  PRMT R148, RZ, 0x7610, R148 ;  /* 0x00007610ff947816 */ /* 0x000fe20000000094 */
[----:B0-----:R-:W-:-:S04]  /*4170*/  IMAD.WIDE R6, R8, 0x2, R28 ;  /* 0x0000000208067825 */ /* 0x001fc800078e021c */
[----:B------:R-:W-:Y:S01]  /*4180*/  IMAD.MOV.U32 R8, RZ, RZ, c[0x0][0x188] ;  /* 0x00006200ff087624 */ /* 0x000fe200078e00ff */
[----:B------:R0:W3:Y:S03]  /*4190*/  @P0 LDG.E.U16 R148, [R6.64] ;  /* 0x0000000406940981 */ /* 0x0000e6000c1e1500 */
[----:B------:R-:W-:Y:S01]  /*41a0*/  IMAD R8, R8, 0x3f, RZ ;  /* 0x0000003f08087824 */ /* 0x000fe200078e02ff */
[----:B------:R-:W-:-:S03]  /*41b0*/  PRMT R149, RZ, 0x7610, R149 ;  /* 0x00007610ff957816 */ /* 0x000fc60000000095 */
[----:B0-----:R-:W-:-:S05]  /*41c0*/  IMAD.WIDE R6, R8, 0x2, R28 ;  /* 0x0000000208067825 */ /* 0x001fca00078e021c */
[----:B------:R0:W3:Y:S04]  /*41d0*/  @P1 LDG.E.U16 R149, [R6.64] ;  /* 0x0000000406951981 */ /* 0x0000e8000c1e1500 */
[----:B------:R-:W-:Y:S01]  /*41e0*/  BAR.SYNC.DEFER_BLOCKING 0x0 ;  /* 0x0000000000007b1d */ /* 0x000fe20000010000 */
[----:B------:R-:W-:Y:S01]  /*41f0*/  ISETP.GE.AND P0, PT, R234, R5, PT ;  /* 0x00000005ea00720c */ /* 0x000fe20003f06270 */
[--C-:B0-----:R-:W-:Y:S02]  /*4200*/  IMAD.MOV.U32 R6, RZ, RZ, R150.reuse ;  /* 0x000000ffff067224 */ /* 0x101fe400078e0096 */
[----:B------:R-:W-:Y:S01]  /*4210*/  IMAD.MOV.U32 R7, RZ, RZ, R151 ;  /* 0x000000ffff077224 */ /* 0x000fe200078e0097 */
[----:B------:R-:W-:-:S03]  /*4220*/  PRMT R150, RZ, 0x7610, R150 ;  /* 0x00007610ff967816 */ /* 0x000fc60000000096 */
[----:B------:R-:W-:Y:S01]  /*4230*/  IMAD.WIDE R8, R208, 0x2, R6 ;  /* 0x00000002d0087825 */ /* 0x000fe200078e0206 */
[----:B------:R-:W-:-:S03]  /*4240*/  PRMT R151, RZ, 0x7610, R151 ;  /* 0x00007610ff977816 */ /* 0x000fc60000000097 */
[--C-:B------:R-:W-:Y:S02]  /*4250*/  IMAD.MOV.U32 R26, RZ, RZ, R152.reuse ;  /* 0x000000ffff1a7224 */ /* 0x100fe400078e0098 */
[----:B------:R-:W-:Y:S01]  /*4260*/  IMAD.MOV.U32 R27, RZ, RZ, R155 ;  /* 0x000000ffff1b7224 */ /* 0x000fe200078e009b */
[----:B------:R0:W3:Y:S01]  /*4270*/  @!P0 LDG.E.U16 R150, [R8.64] ;  /* 0x0000000408968981 */ /* 0x0000e2000c1e1500 */
[----:B------:R-:W-:Y:S01]  /*4280*/  PRMT R152, RZ, 0x7610, R152 ;  /* 0x00007610ff987816 */ /* 0x000fe20000000098 */
[----:B------:R-:W-:Y:S02]  /*4290*/  IMAD.MOV.U32 R12, RZ, RZ, R153 ;  /* 0x000000ffff0c7224 */ /* 0x000fe400078e0099 */
[----:B0-----:R-:W-:-:S05]  /*42a0*/  IMAD.WIDE R8, R208, 0x2, R32 ;  /* 0x00000002d0087825 */ /* 0x001fca00078e0220 */
[----:B------:R0:W3:Y:S01]  /*42b0*/  @!P0 LDG.E.U16 R151, [R8.64] ;  /* 0x0000000408978981 */ /* 0x0000e2000c1e1500 */
[----:B------:R-:W-:Y:S01]  /*42c0*/  IMAD.MOV.U32 R13, RZ, RZ, R154 ;  /* 0x000000ffff0d7224 */ /* 0x000fe200078e009a */
[----:B------:R-:W-:Y:S01]  /*42d0*/  PRMT R153, RZ, 0x7610, R153 ;  /* 0x00007610ff997816 */ /* 0x000fe20000000099 */
[----:B0-----:R-:W-:-:S05]  /*42e0*/  IMAD.WIDE R8, R208, 0x2, R26 ;  /* 0x00000002d0087825 */ /* 0x001fca00078e021a */
[----:B------:R0:W3:Y:S01]  /*42f0*/  @!P0 LDG.E.U16 R152, [R8.64] ;  /* 0x0000000408988981 */ /* 0x0000e2000c1e1500 */
[----:B------:R-:W-:Y:S02]  /*4300*/  PRMT R154, RZ, 0x7610, R154 ;  /* 0x00007610ff9a7816 */ /* 0x000fe4000000009a */
[----:B------:R-:W-:Y:S01]  /*4310*/  LOP3.LUT R11, R11, R10, RZ, 0x3c, !PT ;  /* 0x0000000a0b0b7212 */ /* 0x000fe200078e3cff */
[----:B0-----:R-:W-:-:S03]  /*4320*/  IMAD.WIDE R8, R208, 0x2, R12 ;  /* 0x00000002d0087825 */ /* 0x001fc600078e020c */
[----:B------:R-:W-:Y:S02]  /*4330*/  LOP3.LUT R10, R11, R10, RZ, 0x3c, !PT ;  /* 0x0000000a0b0a7212 */ /* 0x000fe400078e3cff */
[----:B------:R0:W3:Y:S01]  /*4340*/  @!P0 LDG.E.U16 R153, [R8.64] ;  /* 0x0000000408998981 */ /* 0x0000e2000c1e1500 */
[----:B------:R-:W-:Y:S02]  /*4350*/  PRMT R155, RZ, 0x7610, R155 ;  /* 0x00007610ff9b7816 */ /* 0x000fe4000000009b */
[----:B------:R-:W-:Y:S01]  /*4360*/  LOP3.LUT R23, R23, R22, RZ, 0x3c, !PT ;  /* 0x0000001617177212 */ /* 0x000fe200078e3cff */
[----:B0-----:R-:W-:Y:S01]  /*4370*/  IMAD.WIDE R8, R208, 0x2, R24 ;  /* 0x00000002d0087825 */ /* 0x001fe200078e0218 */
[----:B------:R-:W-:-:S04]  /*4380*/  LOP3.LUT R11, R11, R10, RZ, 0x3c, !PT ;  /* 0x0000000a0b0b7212 */ /* 0x000fc800078e3cff */
[----:B------:R0:W3:Y:S01]  /*4390*/  @!P0 LDG.E.U16 R154, [R8.64] ;  /* 0x00000004089a8981 */ /* 0x0000e2000c1e1500 */
[----:B------:R-:W-:Y:S02]  /*43a0*/  LOP3.LUT R22, R23, R22, RZ, 0x3c, !PT ;  /* 0x0000001617167212 */ /* 0x000fe400078e3cff */
[----:B------:R-:W-:Y:S01]  /*43b0*/  LOP3.LUT R35, R35, R34, RZ, 0x3c, !PT ;  /* 0x0000002223237212 */ /* 0x000fe200078e3cff */
[----:B--2---:R1:W-:Y:S01]  /*43c0*/  STS.U16 [R4], R156 ;  /* 0x0000009c04007388 */ /* 0x0043e20000000400 */
[----:B0-----:R-:W-:Y:S01]  /*43d0*/  IMAD.WIDE R8, R208, 0x2, R30 ;  /* 0x00000002d0087825 */ /* 0x001fe200078e021e */
[----:B------:R-:W-:Y:S02]  /*43e0*/  LOP3.LUT R23, R23, R22, RZ, 0x3c, !PT ;  /* 0x0000001617177212 */ /* 0x000fe400078e3cff */
[----:B-1----:R-:W-:Y:S02]  /*43f0*/  PRMT R156, RZ, 0x7610, R156 ;  /* 0x00007610ff9c7816 */ /* 0x002fe4000000009c */
[----:B------:R0:W2:Y:S01]  /*4400*/  @!P0 LDG.E.U16 R155, [R8.64] ;  /* 0x00000004089b8981 */ /* 0x0000a2000c1e1500 */
[----:B------:R-:W-:-:S02]  /*4410*/  LOP3.LUT R34, R35, R34, RZ, 0x3c, !PT ;  /* 0x0000002223227212 */ /* 0x000fc400078e3cff */
[----:B------:R-:W-:Y:S01]  /*4420*/  LOP3.LUT R19, R19, R18, RZ, 0x3c, !PT ;  /* 0x0000001213137212 */ /* 0x000fe200078e3cff */
[----:B------:R1:W-:Y:S01]  /*4430*/  STS.U16 [R4+0x800], R157 ;  /* 0x0008009d04007388 */ /* 0x0003e20000000400 */
[----:B0-----:R-:W-:Y:S01]  /*4440*/  IMAD.WIDE R8, R208, 0x2, R10 ;  /* 0x00000002d0087825 */ /* 0x001fe200078e020a */
[----:B------:R-:W-:Y:S02]  /*4450*/  LOP3.LUT R35, R35, R34, RZ, 0x3c, !PT ;  /* 0x0000002223237212 */ /* 0x000fe400078e3cff */
[----:B-1----:R-:W-:Y:S02]  /*4460*/  PRMT R157, RZ, 0x7610, R157 ;  /* 0x00007610ff9d7816 */ /* 0x002fe4000000009d */
[----:B------:R0:W2:Y:S01]  /*4470*/  @!P0 LDG.E.U16 R156, [R8.64] ;  /* 0x00000004089c8981 */ /* 0x0000a2000c1e1500 */
[----:B------:R-:W-:-:S03]  /*4480*/  LOP3.LUT R18, R19, R18, RZ, 0x3c, !PT ;  /* 0x0000001213127212 */ /* 0x000fc600078e3cff */
        /* <DEDUP_REMOVED lines=8> */
[----:B-1----:R-:W-:-:S04]  /*4510*/  PRMT R159, RZ, 0x7610, R159 ;  /* 0x00007610ff9f7816 */ /* 0x002fc8000000009f */
[----:B------:R0:W2:Y:S01]  /*4520*/  @!P0 LDG.E.U16 R158, [R8.64] ;  /* 0x00000004089e8981 */ /* 0x0000a2000c1e1500 */
[----:B------:R-:W-:-:S03]  /*4530*/  LOP3.LUT R16, R17, R16, RZ, 0x3c, !PT ;  /* 0x0000001011107212 */ /* 0x000fc600078e3cff */
[----:B------:R1:W-:Y:S01]  /*4540*/  STS.U16 [R4+0x2000], R186 ;  /* 0x002000ba04007388 */ /* 0x0003e20000000400 */
[C---:B0-----:R-:W-:Y:S01]  /*4550*/  IMAD.WIDE R8, R208.reuse, 0x2, R18 ;  /* 0x00000002d0087825 */ /* 0x041fe200078e0212 */
[----:B------:R-:W-:Y:S02]  /*4560*/  LOP3.LUT R17, R17, R16, RZ, 0x3c, !PT ;  /* 0x0000001011117212 */ /* 0x000fe400078e3cff */
[----:B-1----:R-:W-:Y:S02]  /*4570*/  PRMT R186, RZ, 0x7610, R186 ;  /* 0x00007610ffba7816 */ /* 0x002fe400000000ba */
[----:B------:R0:W2:Y:S04]  /*4580*/  @!P0 LDG.E.U16 R159, [R8.64] ;  /* 0x00000004089f8981 */ /* 0x0000a8000c1e1500 */
[----:B------:R1:W-:Y:S01]  /*4590*/  STS.U16 [R4+0x2800], R187 ;  /* 0x002800bb04007388 */ /* 0x0003e20000000400 */
[----:B0-----:R-:W-:Y:S01]  /*45a0*/  IMAD.WIDE R8, R208, 0x2, R20 ;  /* 0x00000002d0087825 */ /* 0x001fe200078e0214 */
[----:B-1----:R-:W-:-:S04]  /*45b0*/  PRMT R187, RZ, 0x7610, R187 ;  /* 0x00007610ffbb7816 */ /* 0x002fc800000000bb */
[----:B------:R0:W2:Y:S02]  /*45c0*/  @!P0 LDG.E.U16 R186, [R8.64] ;  /* 0x0000000408ba8981 */ /* 0x0000a4000c1e1500 */
[----:B0-----:R-:W-:Y:S02]  /*45d0*/  IMAD.WIDE R8, R208, 0x2, R16 ;  /* 0x00000002d0087825 */ /* 0x001fe400078e0210 */
[----:B------:R0:W-:Y:S04]  /*45e0*/  STS.U16 [R4+0x3000], R188 ;  /* 0x003000bc04007388 */ /* 0x0001e80000000400 */
[----:B------:R1:W2:Y:S01]  /*45f0*/  @!P0 LDG.E.U16 R187, [R8.64] ;  /* 0x0000000408bb8981 */ /* 0x0002a2000c1e1500 */
[----:B------:R-:W-:Y:S02]  /*4600*/  LOP3.LUT R45, R45, R44, RZ, 0x3c, !PT ;  /* 0x0000002c2d2d7212 */ /* 0x000fe400078e3cff */
[----:B0-----:R-:W-:Y:S01]  /*4610*/  PRMT R188, RZ, 0x7610, R188 ;  /* 0x00007610ffbc7816 */ /* 0x001fe200000000bc */
[----:B-1----:R-:W-:-:S02]  /*4620*/  IMAD.MOV.U32 R8, RZ, RZ, R15 ;  /* 0x000000ffff087224 */ /* 0x002fc400078e000f */
[----:B------:R-:W-:-:S04]  /*4630*/  IMAD.MOV.U32 R9, RZ, RZ, R14 ;  /* 0x000000ffff097224 */ /* 0x000fc800078e000e */
[----:B------:R-:W-:Y:S01]  /*4640*/  IMAD.WIDE R14, R208, 0x2, R8 ;  /* 0x00000002d00e7825 */ /* 0x000fe200078e0208 */
[----:B------:R-:W-:Y:S01]  /*4650*/  LOP3.LUT R44, R45, R44, RZ, 0x3c, !PT ;  /* 0x0000002c2d2c7212 */ /* 0x000fe200078e3cff */
[----:B------:R0:W-:Y:S04]  /*4660*/  STS.U16 [R4+0x3800], R189 ;  /* 0x003800bd04007388 */ /* 0x0001e80000000400 */
[----:B------:R1:W2:Y:S01]  /*4670*/  @!P0 LDG.E.U16 R188, [R14.64] ;  /* 0x000000040ebc8981 */ /* 0x0002a2000c1e1500 */
[----:B------:R-:W-:Y:S02]  /*4680*/  LOP3.LUT R43, R43, R42, RZ, 0x3c, !PT ;  /* 0x0000002a2b2b7212 */ /* 0x000fe400078e3cff */
[----:B------:R-:W-:Y:S02]  /*4690*/  LOP3.LUT R45, R45, R44, RZ, 0x3c, !PT ;  /* 0x0000002c2d2d7212 */ /* 0x000fe400078e3cff */
[----:B0-----:R-:W-:Y:S01]  /*46a0*/  PRMT R189, RZ, 0x7610, R189 ;  /* 0x00007610ffbd7816 */ /* 0x001fe200000000bd */
[----:B-1----:R-:W-:-:S02]  /*46b0*/  IMAD.MOV.U32 R14, RZ, RZ, R37 ;  /* 0x000000ffff0e7224 */ /* 0x002fc400078e0025 */
[----:B------:R-:W-:Y:S01]  /*46c0*/  IMAD.MOV.U32 R15, RZ, RZ, R36 ;  /* 0x000000ffff0f7224 */ /* 0x000fe200078e0024 */
[----:B------:R-:W-:-:S03]  /*46d0*/  LOP3.LUT R42, R43, R42, RZ, 0x3c, !PT ;  /* 0x0000002a2b2a7212 */ /* 0x000fc600078e3cff */
[----:B------:R-:W-:Y:S01]  /*46e0*/  IMAD.WIDE R36, R208, 0x2, R14 ;  /* 0x00000002d0247825 */ /* 0x000fe200078e020e */
[----:B------:R0:W-:Y:S01]  /*46f0*/  STS.U16 [R233+0x100], R192 ;  /* 0x000100c0e9007388 */ /* 0x0001e20000000400 */
[----:B------:R-:W-:-:S03]  /*4700*/  LOP3.LUT R43, R43, R42, RZ, 0x3c, !PT ;  /* 0x0000002a2b2b7212 */ /* 0x000fc600078e3cff */
[----:B------:R1:W2:Y:S01]  /*4710*/  @!P0 LDG.E.U16 R189, [R36.64] ;  /* 0x0000000424bd8981 */ /* 0x0002a2000c1e1500 */
[----:B0-----:R-:W-:Y:S01]  /*4720*/  PRMT R192, RZ, 0x7610, R192 ;  /* 0x00007610ffc07816 */ /* 0x001fe200000000c0 */
[----:B-1----:R-:W-:Y:S01]  /*4730*/  IMAD.WIDE R36, R208, 0x2, R44 ;  /* 0x00000002d0247825 */ /* 0x002fe200078e022c */
[----:B------:R-:W-:-:S04]  /*4740*/  PRMT R193, RZ, 0x7610, R193 ;  /* 0x00007610ffc17816 */ /* 0x000fc800000000c1 */
[----:B------:R0:W2:Y:S01]  /*4750*/  @!P0 LDG.E.U16 R192, [R36.64] ;  /* 0x0000000424c08981 */ /* 0x0000a2000c1e1500 */
[----:B------:R-:W-:Y:S01]  /*4760*/  PRMT R194, RZ, 0x7610, R194 ;  /* 0x00007610ffc27816 */ /* 0x000fe200000000c2 */
[----:B0-----:R-:W-:-:S05]  /*4770*/  IMAD.WIDE R36, R208, 0x2, R42 ;  /* 0x00000002d0247825 */ /* 0x001fca00078e022a */
[----:B------:R0:W2:Y:S02]  /*4780*/  @!P0 LDG.E.U16 R193, [R36.64] ;  /* 0x0000000424c18981 */ /* 0x0000a4000c1e1500 */
[----:B0-----:R-:W-:Y:S02]  /*4790*/  IMAD.MOV.U32 R36, RZ, RZ, R41 ;  /* 0x000000ffff247224 */ /* 0x001fe400078e0029 */
[----:B------:R-:W-:-:S04]  /*47a0*/  IMAD.MOV.U32 R37, RZ, RZ, R40 ;  /* 0x000000ffff257224 */ /* 0x000fc800078e0028 */
[----:B------:R-:W-:Y:S01]  /*47b0*/  IMAD.WIDE R40, R208, 0x2, R36 ;  /* 0x00000002d0287825 */ /* 0x000fe200078e0224 */
[----:B------:R0:W-:Y:S04]  /*47c0*/  STS.U16 [R233+0x1900], R169 ;  /* 0x001900a9e9007388 */ /* 0x0001e80000000400 */
[----:B------:R1:W2:Y:S01]  /*47d0*/  @!P0 LDG.E.U16 R194, [R40.64] ;  /* 0x0000000428c28981 */ /* 0x0002a2000c1e1500 */
[----:B------:R-:W-:Y:S01]  /*47e0*/  PRMT R199, RZ, 0x7610, R199 ;  /* 0x00007610ffc77816 */ /* 0x000fe200000000c7 */
[----:B-1----:R-:W-:Y:S02]  /*47f0*/  IMAD.MOV.U32 R40, RZ, RZ, R167 ;  /* 0x000000ffff287224 */ /* 0x002fe400078e00a7 */
[----:B------:R-:W-:-:S04]  /*4800*/  IMAD.MOV.U32 R41, RZ, RZ, R168 ;  /* 0x000000ffff297224 */ /* 0x000fc800078e00a8 */
[----:B0-----:R-:W-:Y:S01]  /*4810*/  IMAD.WIDE R168, R208, 0x2, R40 ;  /* 0x00000002d0a87825 */ /* 0x001fe200078e0228 */
[----:B------:R-:W-:-:S04]  /*4820*/  PRMT R204, RZ, 0x7610, R204 ;  /* 0x00007610ffcc7816 */ /* 0x000fc800000000cc */
[----:B------:R0:W2:Y:S01]  /*4830*/  @!P0 LDG.E.U16 R199, [R168.64] ;  /* 0x00000004a8c78981 */ /* 0x0000a2000c1e1500 */
[----:B------:R-:W-:Y:S02]  /*4840*/  PRMT R209, RZ, 0x7610, R209 ;  /* 0x00007610ffd17816 */ /* 0x000fe400000000d1 */
[----:B------:R-:W-:Y:S01]  /*4850*/  LOP3.LUT R163, R163, R162, RZ, 0x3c, !PT ;  /* 0x000000a2a3a37212 */ /* 0x000fe200078e3cff */
[----:B0-----:R-:W-:-:S03]  /*4860*/  IMAD.WIDE R168, R208, 0x2, R38 ;  /* 0x00000002d0a87825 */ /* 0x001fc600078e0226 */
[----:B------:R-:W-:Y:S02]  /*4870*/  LOP3.LUT R162, R163, R162, RZ, 0x3c, !PT ;  /* 0x000000a2a3a27212 */ /* 0x000fe400078e3cff */
[----:B------:R0:W2:Y:S01]  /*4880*/  @!P0 LDG.E.U16 R204, [R168.64] ;  /* 0x00000004a8cc8981 */ /* 0x0000a2000c1e1500 */
[----:B------:R-:W-:Y:S02]  /*4890*/  PRMT R214, RZ, 0x7610, R214 ;  /* 0x00007610ffd67816 */ /* 0x000fe400000000d6 */
[----:B------:R-:W-:Y:S01]  /*48a0*/  LOP3.LUT R165, R165, R164, RZ, 0x3c, !PT ;  /* 0x000000a4a5a57212 */ /* 0x000fe200078e3cff */
[----:B0-----:R-:W-:Y:S01]  /*48b0*/  IMAD.WIDE R168, R208, 0x2, R46 ;  /* 0x00000002d0a87825 */ /* 0x001fe200078e022e */
[----:B------:R-:W-:-:S04]  /*48c0*/  LOP3.LUT R163, R163, R162, RZ, 0x3c, !PT ;  /* 0x000000a2a3a37212 */ /* 0x000fc800078e3cff */
[----:B------:R0:W2:Y:S01]  /*48d0*/  @!P0 LDG.E.U16 R209, [R168.64] ;  /* 0x00000004a8d18981 */ /* 0x0000a2000c1e1500 */
[C---:B------:R-:W-:Y:S02]  /*48e0*/  LOP3.LUT R164, R165.reuse, R164, RZ, 0x3c, !PT ;  /* 0x000000a4a5a47212 */ /* 0x040fe400078e3cff */
[----:B------:R-:W-:Y:S01]  /*48f0*/  PRMT R219, RZ, 0x7610, R219 ;  /* 0x00007610ffdb7816 */ /* 0x000fe200000000db */
[----:B0-----:R-:W-:Y:S01]  /*4900*/  IMAD.WIDE R168, R208, 0x2, R160 ;  /* 0x00000002d0a87825 */ /* 0x001fe200078e02a0 */
[----:B------:R-:W-:-:S04]  /*4910*/  LOP3.LUT R165, R165, R164, RZ, 0x3c, !PT ;  /* 0x000000a4a5a57212 */ /* 0x000fc800078e3cff */
[----:B------:R0:W2:Y:S01]  /*4920*/  @!P0 LDG.E.U16 R214, [R168.64] ;  /* 0x00000004a8d68981 */ /* 0x0000a2000c1e1500 */
[----:B------:R-:W-:Y:S01]  /*4930*/  PRMT R224, RZ, 0x7610, R224 ;  /* 0x00007610ffe07816 */ /* 0x000fe200000000e0 */
[----:B------:R-:W-:Y:S02]  /*4940*/  IMAD.MOV.U32 R167, RZ, RZ, R166 ;  /* 0x000000ffffa77224 */ /* 0x000fe400078e00a6 */
[----:B0-----:R-:W-:-:S05]  /*4950*/  IMAD.WIDE R168, R208, 0x2, R162 ;  /* 0x00000002d0a87825 */ /* 0x001fca00078e02a2 */
[----:B------:R0:W2:Y:S01]  /*4960*/  @!P0 LDG.E.U16 R219, [R168.64] ;  /* 0x00000004a8db8981 */ /* 0x0000a2000c1e1500 */
[--C-:B------:R-:W-:Y:S01]  /*4970*/  IMAD.MOV.U32 R166, RZ, RZ, R195.reuse ;  /* 0x000000ffffa67224 */ /* 0x100fe200078e00c3 */
[----:B------:R-:W-:Y:S01]  /*4980*/  PRMT R195, RZ, 0x7610, R195 ;  /* 0x00007610ffc37816 */ /* 0x000fe200000000c3 */
[----:B0-----:R-:W-:-:S05]  /*4990*/  IMAD.WIDE R168, R208, 0x2, R164 ;  /* 0x00000002d0a87825 */ /* 0x001fca00078e02a4 */
[----:B------:R0:W2:Y:S02]  /*49a0*/  @!P0 LDG.E.U16 R224, [R168.64] ;  /* 0x00000004a8e08981 */ /* 0x0000a4000c1e1500 */
[----:B0-----:R-:W-:Y:S02]  /*49b0*/  IMAD.WIDE R168, R208, 0x2, R166 ;  /* 0x00000002d0a87825 */ /* 0x001fe400078e02a6 */
[----:B------:R-:W-:Y:S04]  /*49c0*/  STS.U16 [R233+0x900], R191 ;  /* 0x000900bfe9007388 */ /* 0x000fe80000000400 */
[----:B------:R0:W2:Y:S04]  /*49d0*/  @!P0 LDG.E.U16 R195, [R168.64] ;  /* 0x00000004a8c38981 */ /* 0x0000a8000c1e1500 */
[----:B------:R-:W-:Y:S04]  /*49e0*/  STS.U16 [R233+0x1100], R183 ;  /* 0x001100b7e9007388 */ /* 0x000fe80000000400 */
[----:B------:R-:W-:Y:S01]  /*49f0*/  STS.U16 [R233+0x2100], R181 ;  /* 0x002100b5e9007388 */ /* 0x000fe20000000400 */
[----:B0-----:R-:W-:-:S02]  /*4a00*/  IMAD.MOV.U32 R168, RZ, RZ, R197 ;  /* 0x000000ffffa87224 */ /* 0x001fc400078e00c5 */
[--C-:B------:R-:W-:Y:S01]  /*4a10*/  IMAD.MOV.U32 R169, RZ, RZ, R196.reuse ;  /* 0x000000ffffa97224 */ /* 0x100fe200078e00c4 */
[----:B------:R-:W-:Y:S01]  /*4a20*/  STS.U16 [R233+0x2900], R179 ;  /* 0x002900b3e9007388 */ /* 0x000fe20000000400 */
[----:B------:R-:W-:-:S03]  /*4a30*/  PRMT R196, RZ, 0x7610, R196 ;  /* 0x00007610ffc47816 */ /* 0x000fc600000000c4 */
[----:B------:R-:W-:Y:S04]  /*4a40*/  STS.U16 [R233+0x3100], R177 ;  /* 0x003100b1e9007388 */ /* 0x000fe80000000400 */
[----:B---3--:R-:W-:Y:S04]  /*4a50*/  STS.U16 [R233+0x3900], R175 ;  /* 0x003900afe9007388 */ /* 0x008fe80000000400 */
[----:B------:R-:W-:Y:S04]  /*4a60*/  STS.U16 [R232+0xa00], R171 ;  /* 0x000a00abe8007388 */ /* 0x000fe80000000400 */
[----:B------:R0:W-:Y:S01]  /*4a70*/  STS.U16 [R232+0x1200], R170 ;  /* 0x001200aae8007388 */ /* 0x0001e20000000400 */
[----:B------:R-:W-:Y:S01]  /*4a80*/  PRMT R197, RZ, 0x7610, R197 ;  /* 0x00007610ffc57816 */ /* 0x000fe200000000c5 */
[----:B0-----:R-:W-:-:S02]  /*4a90*/  IMAD.WIDE R170, R208, 0x2, R168 ;  /* 0x00000002d0aa7825 */ /* 0x001fc400078e02a8 */
[----:B------:R-:W-:Y:S04]  /*4aa0*/  STS.U16 [R232+0x200], R173 ;  /* 0x000200ade8007388 */ /* 0x000fe80000000400 */
[----:B------:R0:W3:Y:S04]  /*4ab0*/  @!P0 LDG.E.U16 R196, [R170.64] ;  /* 0x00000004aac48981 */ /* 0x0000e8000c1e1500 */
[----:B------:R1:W-:Y:S01]  /*4ac0*/  STS.U16 [R232+0x1a00], R172 ;  /* 0x001a00ace8007388 */ /* 0x0003e20000000400 */
[----:B0-----:R-:W-:Y:S02]  /*4ad0*/  IMAD.MOV.U32 R170, RZ, RZ, R200 ;  /* 0x000000ffffaa7224 */ /* 0x001fe400078e00c8 */
[----:B------:R-:W-:-:S04]  /*4ae0*/  IMAD.MOV.U32 R171, RZ, RZ, R198 ;  /* 0x000000ffffab7224 */ /* 0x000fc800078e00c6 */
[----:B-1----:R-:W-:Y:S01]  /*4af0*/  IMAD.WIDE R172, R208, 0x2, R170 ;  /* 0x00000002d0ac7825 */ /* 0x002fe200078e02aa */
[----:B------:R0:W-:Y:S04]  /*4b00*/  STS.U16 [R232+0x2200], R174 ;  /* 0x002200aee8007388 */ /* 0x0001e80000000400 */
[----:B------:R1:W3:Y:S01]  /*4b10*/  @!P0 LDG.E.U16 R197, [R172.64] ;  /* 0x00000004acc58981 */ /* 0x0002e2000c1e1500 */
[----:B------:R-:W-:Y:S01]  /*4b20*/  PRMT R198, RZ, 0x7610, R198 ;  /* 0x00007610ffc67816 */ /* 0x000fe200000000c6 */
[----:B-1----:R-:W-:Y:S02]  /*4b30*/  IMAD.MOV.U32 R172, RZ, RZ, R202 ;  /* 0x000000ffffac7224 */ /* 0x002fe400078e00ca */
[----:B------:R-:W-:-:S04]  /*4b40*/  IMAD.MOV.U32 R173, RZ, RZ, R201 ;  /* 0x000000ffffad7224 */ /* 0x000fc800078e00c9 */
[----:B0-----:R-:W-:Y:S01]  /*4b50*/  IMAD.WIDE R174, R208, 0x2, R172 ;  /* 0x00000002d0ae7825 */ /* 0x001fe200078e02ac */
        /* <DEDUP_REMOVED lines=29> */
[----:B0-----:R-:W-:-:S05]  /*4d30*/  IMAD.WIDE R190, R208, 0x2, R182 ;  /* 0x00000002d0be7825 */ /* 0x001fca00078e02b6 */
[----:B------:R-:W3:Y:S04]  /*4d40*/  @!P0 LDG.E.U16 R205, [R190.64] ;  /* 0x00000004becd8981 */ /* 0x000ee8000c1e1500 */
[----:B------:R-:W-:Y:S04]  /*4d50*/  STS.U16 [R231+0x1300], R56 ;  /* 0x00130038e7007388 */ /* 0x000fe80000000400 */
[----:B------:R-:W-:Y:S04]  /*4d60*/  STS.U16 [R231+0x1b00], R61 ;  /* 0x001b003de7007388 */ /* 0x000fe80000000400 */
[----:B------:R-:W-:Y:S04]  /*4d70*/  STS.U16 [R231+0x2300], R66 ;  /* 0x00230042e7007388 */ /* 0x000fe80000000400 */
[----:B------:R-:W-:Y:S04]  /*4d80*/  STS.U16 [R231+0x2b00], R71 ;  /* 0x002b0047e7007388 */ /* 0x000fe80000000400 */
[----:B------:R-:W-:Y:S04]  /*4d90*/  STS.U16 [R231+0x3300], R76 ;  /* 0x0033004ce7007388 */ /* 0x000fe80000000400 */
[----:B------:R-:W-:Y:S04]  /*4da0*/  STS.U16 [R231+0x3b00], R109 ;  /* 0x003b006de7007388 */ /* 0x000fe80000000400 */
[----:B-----5:R-:W-:Y:S04]  /*4db0*/  STS.U16 [R230+0x400], R48 ;  /* 0x00040030e6007388 */ /* 0x020fe80000000400 */
[----:B------:R-:W-:Y:S04]  /*4dc0*/  STS.U16 [R230+0xc00], R52 ;  /* 0x000c0034e6007388 */ /* 0x000fe80000000400 */
[----:B------:R-:W-:Y:S04]  /*4dd0*/  STS.U16 [R230+0x1400], R57 ;  /* 0x00140039e6007388 */ /* 0x000fe80000000400 */
[----:B------:R-:W-:Y:S04]  /*4de0*/  STS.U16 [R230+0x1c00], R62 ;  /* 0x001c003ee6007388 */ /* 0x000fe80000000400 */
[----:B------:R-:W-:Y:S04]  /*4df0*/  STS.U16 [R230+0x2400], R67 ;  /* 0x00240043e6007388 */ /* 0x000fe80000000400 */
[----:B------:R-:W-:Y:S04]  /*4e00*/  STS.U16 [R230+0x2c00], R72 ;  /* 0x002c0048e6007388 */ /* 0x000fe80000000400 */
[----:B------:R-:W-:Y:S04]  /*4e10*/  STS.U16 [R230+0x3400], R77 ;  /* 0x0034004de6007388 */ /* 0x000fe80000000400 */
[----:B------:R-:W-:Y:S04]  /*4e20*/  STS.U16 [R230+0x3c00], R110 ;  /* 0x003c006ee6007388 */ /* 0x000fe80000000400 */
[----:B----4-:R-:W-:Y:S04]  /*4e30*/  STS.U16 [R229+0x500], R49 ;  /* 0x00050031e5007388 */ /* 0x010fe80000000400 */
[----:B------:R-:W-:Y:S04]  /*4e40*/  STS.U16 [R229+0xd00], R53 ;  /* 0x000d0035e5007388 */ /* 0x000fe80000000400 */
        /* <DEDUP_REMOVED lines=24> */
[----:B--2---:R-:W-:Y:S04]  /*4fd0*/  STS.U16 [R2+0x4800], R158 ;  /* 0x0048009e02007388 */ /* 0x004fe80000000400 */
[----:B------:R-:W-:Y:S04]  /*4fe0*/  STS.U16 [R2+0x4c00], R188 ;  /* 0x004c00bc02007388 */ /* 0x000fe80000000400 */
[----:B------:R-:W-:Y:S04]  /*4ff0*/  STS.U16 [R2+0x5000], R194 ;  /* 0x005000c202007388 */ /* 0x000fe80000000400 */
[----:B------:R-:W-:Y:S04]  /*5000*/  STS.U16 [R2+0x5400], R214 ;  /* 0x005400d602007388 */ /* 0x000fe80000000400 */
[----:B---3--:R-:W-:Y:S04]  /*5010*/  STS.U16 [R2+0x5800], R196 ;  /* 0x005800c402007388 */ /* 0x008fe80000000400 */
        /* <DEDUP_REMOVED lines=25> */
[----:B------:R-:W-:Y:S06]  /*51b0*/  BAR.SYNC.DEFER_BLOCKING 0x0 ;  /* 0x0000000000007b1d */ /* 0x000fec0000010000 */
[----:B------:R-:W-:Y:S04]  /*51c0*/  LDSM.16.MT88.4 R76, [R3] ;  /* 0x00000000034c783b */ /* 0x000fe80000004200 */
[----:B------:R-:W0:Y:S04]  /*51d0*/  LDSM.16.M88.4 R48, [R184+0x4000] ;  /* 0x00400000b830783b */ /* 0x000e280000000200 */
[----:B------:R-:W1:Y:S04]  /*51e0*/  LDSM.16.M88.4 R52, [R184+0x4800] ;  /* 0x00480000b834783b */ /* 0x000e680000000200 */
[----:B------:R-:W2:Y:S04]  /*51f0*/  LDSM.16.M88.4 R56, [R184+0x5000] ;  /* 0x00500000b838783b */ /* 0x000ea80000000200 */
[----:B------:R-:W3:Y:S04]  /*5200*/  LDSM.16.M88.4 R60, [R184+0x5800] ;  /* 0x00580000b83c783b */ /* 0x000ee80000000200 */
[----:B------:R-:W4:Y:S04]  /*5210*/  LDSM.16.MT88.4 R152, [R3+0x80] ;  /* 0x000080000398783b */ /* 0x000f280000004200 */
[----:B------:R-:W5:Y:S04]  /*5220*/  LDSM.16.MT88.4 R148, [R222] ;  /* 0x00000000de94783b */ /* 0x000f680000004200 */
[----:B------:R-:W3:Y:S04]  /*5230*/  LDSM.16.MT88.4 R108, [R222+0x80] ;  /* 0x00008000de6c783b */ /* 0x000ee80000004200 */
[----:B------:R-:W4:Y:S04]  /*5240*/  LDSM.16.MT88.4 R64, [R3+0x1000] ;  /* 0x001000000340783b */ /* 0x000f280000004200 */
[----:B------:R-:W4:Y:S04]  /*5250*/  LDSM.16.MT88.4 R68, [R3+0x1080] ;  /* 0x001080000344783b */ /* 0x000f280000004200 */
[----:B------:R-:W5:Y:S01]  /*5260*/  LDSM.16.MT88.4 R72, [R222+0x1000] ;  /* 0x00100000de48783b */ /* 0x000f620000004200 */
[C---:B0-----:R-:W-:Y:S03]  /*5270*/  HMMA.16816.F32.BF16 R96, R76.reuse, R48, R96 ;  /* 0x000000304c60723c */ /* 0x041fe60000041860 */
[----:B------:R-:W-:Y:S05]  /*5280*/  LDSM.16.MT88.4 R156, [R222+0x2000] ;  /* 0x00200000de9c783b */ /* 0x000fea0000004200 */
[C---:B-1----:R-:W-:Y:S08]  /*5290*/  HMMA.16816.F32.BF16 R92, R76.reuse, R52, R92 ;  /* 0x000000344c5c723c */ /* 0x042ff0000004185c */
[C---:B--2---:R-:W-:Y:S08]  /*52a0*/  HMMA.16816.F32.BF16 R88, R76.reuse, R56, R88 ;  /* 0x000000384c58723c */ /* 0x044ff00000041858 */
[----:B---3--:R-:W-:Y:S01]  /*52b0*/  HMMA.16816.F32.BF16 R76, R76, R60, R140 ;  /* 0x0000003c4c4c723c */ /* 0x008fe2000004188c */
[----:B------:R-:W0:Y:S07]  /*52c0*/  LDSM.16.MT88.4 R140, [R222+0x1080] ;  /* 0x00108000de8c783b */ /* 0x000e2e0000004200 */
[C---:B----4-:R-:W-:Y:S08]  /*52d0*/  HMMA.16816.F32.BF16 R80, R152.reuse, R48, R80 ;  /* 0x000000309850723c */ /* 0x050ff00000041850 */
[C---:B------:R-:W-:Y:S08]  /*52e0*/  HMMA.16816.F32.BF16 R84, R152.reuse, R52, R84 ;  /* 0x000000349854723c */ /* 0x040ff00000041854 */
[C---:B------:R-:W-:Y:S08]  /*52f0*/  HMMA.16816.F32.BF16 R112, R152.reuse, R56, R112 ;  /* 0x000000389870723c */ /* 0x040ff00000041870 */
[----:B------:R-:W-:Y:S01]  /*5300*/  HMMA.16816.F32.BF16 R116, R152, R60, R116 ;  /* 0x0000003c9874723c */ /* 0x000fe20000041874 */
[----:B------:R-:W-:Y:S07]  /*5310*/  LDSM.16.MT88.4 R152, [R222+0x2080] ;  /* 0x00208000de98783b */ /* 0x000fee0000004200 */
[C---:B-----5:R-:W-:Y:S08]  /*5320*/  HMMA.16816.F32.BF16 R120, R148.reuse, R48, R120 ;  /* 0x000000309478723c */ /* 0x060ff00000041878 */
[C---:B------:R-:W-:Y:S08]  /*5330*/  HMMA.16816.F32.BF16 R136, R148.reuse, R52, R136 ;  /* 0x000000349488723c */ /* 0x040ff00000041888 */
[C---:B------:R-:W-:Y:S08]  /*5340*/  HMMA.16816.F32.BF16 R124, R148.reuse, R56, R124 ;  /* 0x00000038947c723c */ /* 0x040ff0000004187c */
[----:B------:R-:W-:Y:S08]  /*5350*/  HMMA.16816.F32.BF16 R128, R148, R60, R128 ;  /* 0x0000003c9480723c */ /* 0x000ff00000041880 */
[C---:B------:R-:W-:Y:S08]  /*5360*/  HMMA.16816.F32.BF16 R132, R108.reuse, R48, R132 ;  /* 0x000000306c84723c */ /* 0x040ff00000041884 */
[C---:B------:R-:W-:Y:S08]  /*5370*/  HMMA.16816.F32.BF16 R144, R108.reuse, R52, R144 ;  /* 0x000000346c90723c */ /* 0x040ff00000041890 */
[C---:B------:R-:W-:Y:S08]  /*5380*/  HMMA.16816.F32.BF16 R100, R108.reuse, R56, R100 ;  /* 0x000000386c64723c */ /* 0x040ff00000041864 */
[----:B------:R-:W-:Y:S08]  /*5390*/  HMMA.16816.F32.BF16 R104, R108, R60, R104 ;  /* 0x0000003c6c68723c */ /* 0x000ff00000041868 */
[C---:B------:R-:W-:Y:S08]  /*53a0*/  HMMA.16816.F32.BF16 R96, R64.reuse, R50, R96 ;  /* 0x000000324060723c */ /* 0x040ff00000041860 */
[C---:B------:R-:W-:Y:S08]  /*53b0*/  HMMA.16816.F32.BF16 R92, R64.reuse, R54, R92 ;  /* 0x00000036405c723c */ /* 0x040ff0000004185c */
[C---:B------:R-:W-:Y:S08]  /*53c0*/  HMMA.16816.F32.BF16 R88, R64.reuse, R58, R88 ;  /* 0x0000003a4058723c */ /* 0x040ff00000041858 */
[----:B------:R-:W-:Y:S01]  /*53d0*/  HMMA.16816.F32.BF16 R108, R64, R62, R76 ;  /* 0x0000003e406c723c */ /* 0x000fe2000004184c */
[----:B------:R-:W-:Y:S04]  /*53e0*/  LDSM.16.M88.4 R76, [R185+0x4000] ;  /* 0x00400000b94c783b */ /* 0x000fe80000000200 */
[----:B------:R-:W-:Y:S03]  /*53f0*/  LDSM.16.M88.4 R64, [R185+0x4800] ;  /* 0x00480000b940783b */ /* 0x000fe60000000200 */
[C---:B------:R-:W-:Y:S08]  /*5400*/  HMMA.16816.F32.BF16 R80, R68.reuse, R50, R80 ;  /* 0x000000324450723c */ /* 0x040ff00000041850 */
[C---:B------:R-:W-:Y:S08]  /*5410*/  HMMA.16816.F32.BF16 R84, R68.reuse, R54, R84 ;  /* 0x000000364454723c */ /* 0x040ff00000041854 */
[C---:B------:R-:W-:Y:S08]  /*5420*/  HMMA.16816.F32.BF16 R112, R68.reuse, R58, R112 ;  /* 0x0000003a4470723c */ /* 0x040ff00000041870 */
[----:B------:R-:W-:Y:S01]  /*5430*/  HMMA.16816.F32.BF16 R116, R68, R62, R116 ;  /* 0x0000003e4474723c */ /* 0x000fe20000041874 */
[----:B------:R-:W-:Y:S07]  /*5440*/  LDSM.16.M88.4 R68, [R185+0x5000] ;  /* 0x00500000b944783b */ /* 0x000fee0000000200 */
[C---:B------:R-:W-:Y:S08]  /*5450*/  HMMA.16816.F32.BF16 R120, R72.reuse, R50, R120 ;  /* 0x000000324878723c */ /* 0x040ff00000041878 */
[C---:B------:R-:W-:Y:S01]  /*5460*/  HMMA.16816.F32.BF16 R148, R72.reuse, R54, R136 ;  /* 0x000000364894723c */ /* 0x040fe20000041888 */
[----:B------:R-:W1:Y:S07]  /*5470*/  LDSM.16.MT88.4 R136, [R3+0x2000] ;  /* 0x002000000388783b */ /* 0x000e6e0000004200 */
[C---:B------:R-:W-:Y:S08]  /*5480*/  HMMA.16816.F32.BF16 R124, R72.reuse, R58, R124 ;  /* 0x0000003a487c723c */ /* 0x040ff0000004187c */
[----:B------:R-:W-:Y:S01]  /*5490*/  HMMA.16816.F32.BF16 R128, R72, R62, R128 ;  /* 0x0000003e4880723c */ /* 0x000fe20000041880 */
[----:B------:R-:W2:Y:S07]  /*54a0*/  LDSM.16.M88.4 R72, [R185+0x5800] ;  /* 0x00580000b948783b */ /* 0x000eae0000000200 */
[C---:B0-----:R-:W-:Y:S01]  /*54b0*/  HMMA.16816.F32.BF16 R132, R140.reuse, R50, R132 ;  /* 0x000000328c84723c */ /* 0x041fe20000041884 */
[----:B------:R-:W0:Y:S07]  /*54c0*/  LDSM.16.MT88.4 R48, [R3+0x2080] ;  /* 0x002080000330783b */ /* 0x000e2e0000004200 */
[----:B------:R-:W-:Y:S01]  /*54d0*/  HMMA.16816.F32.BF16 R144, R140, R54, R144 ;  /* 0x000000368c90723c */ /* 0x000fe20000041890 */
[----:B------:R-:W3:Y:S07]  /*54e0*/  LDSM.16.MT88.4 R52, [R3+0x3000] ;  /* 0x003000000334783b */ /* 0x000eee0000004200 */
[C---:B-1----:R-:W-:Y:S08]  /*54f0*/  HMMA.16816.F32.BF16 R96, R136.reuse, R76, R96 ;  /* 0x0000004c8860723c */ /* 0x042ff00000041860 */
[C---:B------:R-:W-:Y:S08]  /*5500*/  HMMA.16816.F32.BF16 R92, R136.reuse, R64, R92 ;  /* 0x00000040885c723c */ /* 0x040ff0000004185c */
[C---:B------:R-:W-:Y:S08]  /*5510*/  HMMA.16816.F32.BF16 R88, R136.reuse, R68, R88 ;  /* 0x000000448858723c */ /* 0x040ff00000041858 */
[----:B--2---:R-:W-:Y:S08]  /*5520*/  HMMA.16816.F32.BF16 R108, R136, R72, R108 ;  /* 0x00000048886c723c */ /* 0x004ff0000004186c */
[C---:B0-----:R-:W-:Y:S08]  /*5530*/  HMMA.16816.F32.BF16 R80, R48.reuse, R76, R80 ;  /* 0x0000004c3050723c */ /* 0x041ff00000041850 */
[C---:B------:R-:W-:Y:S08]  /*5540*/  HMMA.16816.F32.BF16 R84, R48.reuse, R64, R84 ;  /* 0x000000403054723c */ /* 0x040ff00000041854 */
[C---:B------:R-:W-:Y:S08]  /*5550*/  HMMA.16816.F32.BF16 R112, R48.reuse, R68, R112 ;  /* 0x000000443070723c */ /* 0x040ff00000041870 */
[----:B------:R-:W-:Y:S01]  /*5560*/  HMMA.16816.F32.BF16 R116, R48, R72, R116 ;  /* 0x000000483074723c */ /* 0x000fe20000041874 */
[----:B------:R-:W0:Y:S07]  /*5570*/  LDSM.16.MT88.4 R48, [R222+0x3000] ;  /* 0x00300000de30783b */ /* 0x000e2e0000004200 */
[C---:B------:R-:W-:Y:S01]  /*5580*/  HMMA.16816.F32.BF16 R100, R140.reuse, R58, R100 ;  /* 0x0000003a8c64723c */ /* 0x040fe20000041864 */
[----:B------:R-:W1:Y:S07]  /*5590*/  LDSM.16.MT88.4 R56, [R3+0x3080] ;  /* 0x003080000338783b */ /* 0x000e6e0000004200 */
[----:B------:R-:W-:Y:S08]  /*55a0*/  HMMA.16816.F32.BF16 R104, R140, R62, R104 ;  /* 0x0000003e8c68723c */ /* 0x000ff00000041868 */
[C---:B---3--:R-:W-:Y:S08]  /*55b0*/  HMMA.16816.F32.BF16 R96, R52.reuse, R78, R96 ;  /* 0x0000004e3460723c */ /* 0x048ff00000041860 */
[C---:B------:R-:W-:Y:S08]  /*55c0*/  HMMA.16816.F32.BF16 R92, R52.reuse, R66, R92 ;  /* 0x00000042345c723c */ /* 0x040ff0000004185c */
[C---:B------:R-:W-:Y:S08]  /*55d0*/  HMMA.16816.F32.BF16 R88, R52.reuse, R70, R88 ;  /* 0x000000463458723c */ /* 0x040ff00000041858 */
[----:B------:R-:W-:Y:S01]  /*55e0*/  HMMA.16816.F32.BF16 R140, R52, R74, R108 ;  /* 0x0000004a348c723c */ /* 0x000fe2000004186c */
[----:B------:R-:W2:Y:S07]  /*55f0*/  LDSM.16.MT88.4 R52, [R222+0x3080] ;  /* 0x00308000de34783b */ /* 0x000eae0000004200 */
        /* <DEDUP_REMOVED lines=8> */
[----:B------:R-:W-:Y:S01]  /*5680*/  IMAD.WIDE R166, R218, 0x2, R166 ;  /* 0x00000002daa67825 */ /* 0x000fe200078e02a6 */
[----:B------:R-:W-:-:S03]  /*5690*/  IADD3 R210, R210, -0x1, RZ ;  /* 0xffffffffd2d27810 */ /* 0x000fc60007ffe0ff */
[----:B------:R-:W-:Y:S01]  /*56a0*/  IMAD.WIDE R168, R218, 0x2, R168 ;  /* 0x00000002daa87825 */ /* 0x000fe200078e02a8 */
[----:B------:R-:W-:Y:S02]  /*56b0*/  ISETP.NE.U32.AND P0, PT, R210, RZ, PT ;  /* 0x000000ffd200720c */ /* 0x000fe40003f05070 */
[----:B0-----:R-:W-:Y:S01]  /*56c0*/  HMMA.16816.F32.BF16 R120, R48, R78, R120 ;  /* 0x0000004e3078723c */ /* 0x001fe20000041878 */
[----:B------:R-:W-:-:S04]  /*56d0*/  IMAD.WIDE R40, R218, 0x2, R40 ;  /* 0x00000002da287825 */ /* 0x000fc800078e0228 */
[----:B------:R-:W-:-:S03]  /*56e0*/  IMAD.WIDE R36, R218, 0x2, R36 ;  /* 0x00000002da247825 */ /* 0x000fc600078e0224 */
[----:B------:R-:W-:Y:S01]  /*56f0*/  HMMA.16816.F32.BF16 R136, R48, R66, R148 ;  /* 0x000000423088723c */ /* 0x000fe20000041894 */
[----:B------:R-:W-:Y:S02]  /*5700*/  IMAD.MOV.U32 R195, RZ, RZ, R166 ;  /* 0x000000ffffc37224 */ /* 0x000fe400078e00a6 */
[----:B------:R-:W-:Y:S02]  /*5710*/  IMAD.MOV.U32 R197, RZ, RZ, R168 ;  /* 0x000000ffffc57224 */ /* 0x000fe400078e00a8 */
[----:B------:R-:W-:-:S03]  /*5720*/  IMAD.MOV.U32 R166, RZ, RZ, R167 ;  /* 0x000000ffffa67224 */ /* 0x000fc600078e00a7 */
[----:B------:R-:W-:Y:S01]  /*5730*/  HMMA.16816.F32.BF16 R124, R48, R70, R124 ;  /* 0x00000046307c723c */ /* 0x000fe2000004187c */
[----:B------:R-:W-:Y:S02]  /*5740*/  IMAD.MOV.U32 R167, RZ, RZ, R40 ;  /* 0x000000ffffa77224 */ /* 0x000fe400078e0028 */
[----:B------:R-:W-:-:S05]  /*5750*/  IMAD.MOV.U32 R168, RZ, RZ, R41 ;  /* 0x000000ffffa87224 */ /* 0x000fca00078e0029 */
[----:B------:R-:W-:Y:S01]  /*5760*/  HMMA.16816.F32.BF16 R128, R48, R74, R128 ;  /* 0x0000004a3080723c */ /* 0x000fe20000041880 */
[----:B------:R-:W-:Y:S02]  /*5770*/  IMAD.MOV.U32 R41, RZ, RZ, R36 ;  /* 0x000000ffff297224 */ /* 0x000fe400078e0024 */
[----:B------:R-:W-:-:S04]  /*5780*/  IMAD.MOV.U32 R40, RZ, RZ, R37 ;  /* 0x000000ffff287224 */ /* 0x000fc800078e0025 */
[----:B------:R-:W-:-:S04]  /*5790*/  IMAD.WIDE R48, R218, 0x2, R8 ;  /* 0x00000002da307825 */ /* 0x000fc800078e0208 */
[C---:B------:R-:W-:Y:S01]  /*57a0*/  IMAD.WIDE R8, R218.reuse, 0x2, R16 ;  /* 0x00000002da087825 */ /* 0x040fe200078e0210 */
[----:B-1----:R-:W-:Y:S03]  /*57b0*/  HMMA.16816.F32.BF16 R80, R56, R78, R80 ;  /* 0x0000004e3850723c */ /* 0x002fe60000041850 */
[----:B------:R-:W-:-:S04]  /*57c0*/  IMAD.WIDE R36, R218, 0x2, R44 ;  /* 0x00000002da247825 */ /* 0x000fc800078e022c */
[C---:B------:R-:W-:Y:S01]  /*57d0*/  IMAD.WIDE R14, R218.reuse, 0x2, R14 ;  /* 0x00000002da0e7825 */ /* 0x040fe200078e020e */
[C---:B------:R-:W-:Y:S03]  /*57e0*/  HMMA.16816.F32.BF16 R84, R56.reuse, R66, R84 ;  /* 0x000000423854723c */ /* 0x040fe60000041854 */
[----:B------:R-:W-:Y:S02]  /*57f0*/  IMAD.MOV.U32 R17, RZ, RZ, R8 ;  /* 0x000000ffff117224 */ /* 0x000fe400078e0008 */
[----:B------:R-:W-:Y:S02]  /*5800*/  IMAD.MOV.U32 R16, RZ, RZ, R9 ;  /* 0x000000ffff107224 */ /* 0x000fe400078e0009 */
[----:B------:R-:W-:Y:S01]  /*5810*/  IMAD.WIDE R8, R218, 0x2, R34 ;  /* 0x00000002da087825 */ /* 0x000fe200078e0222 */
[----:B------:R-:W-:Y:S03]  /*5820*/  HMMA.16816.F32.BF16 R112, R56, R70, R112 ;  /* 0x000000463870723c */ /* 0x000fe60000041870 */
[----:B------:R-:W-:-:S02]  /*5830*/  IMAD.MOV.U32 R45, RZ, RZ, R36 ;  /* 0x000000ffff2d7224 */ /* 0x000fc400078e0024 */
[----:B------:R-:W-:-:S03]  /*5840*/  IMAD.MOV.U32 R44, RZ, RZ, R37 ;  /* 0x000000ffff2c7224 */ /* 0x000fc600078e0025 */
[----:B------:R-:W-:Y:S01]  /*5850*/  HMMA.16816.F32.BF16 R116, R56, R74, R116 ;  /* 0x0000004a3874723c */ /* 0x000fe20000041874 */
[----:B------:R-:W-:Y:S02]  /*5860*/  IMAD.MOV.U32 R37, RZ, RZ, R14 ;  /* 0x000000ffff257224 */ /* 0x000fe400078e000e */
[----:B------:R-:W-:-:S04]  /*5870*/  IMAD.MOV.U32 R36, RZ, RZ, R15 ;  /* 0x000000ffff247224 */ /* 0x000fc800078e000f */
[----:B------:R-:W-:Y:S01]  /*5880*/  IMAD.WIDE R56, R218, 0x2, R162 ;  /* 0x00000002da387825 */ /* 0x000fe200078e02a2 */
[----:B--2---:R-:W-:Y:S03]  /*5890*/  HMMA.16816.F32.BF16 R132, R52, R78, R132 ;  /* 0x0000004e3484723c */ /* 0x004fe60000041884 */
[----:B------:R-:W-:Y:S02]  /*58a0*/  IMAD.MOV.U32 R163, RZ, RZ, R56 ;  /* 0x000000ffffa37224 */ /* 0x000fe400078e0038 */
[----:B------:R-:W-:Y:S02]  /*58b0*/  IMAD.MOV.U32 R162, RZ, RZ, R57 ;  /* 0x000000ffffa27224 */ /* 0x000fe400078e0039 */
[----:B------:R-:W-:Y:S02]  /*58c0*/  IMAD.MOV.U32 R15, RZ, RZ, R48 ;  /* 0x000000ffff0f7224 */ /* 0x000fe400078e0030 */
[----:B------:R-:W-:-:S02]  /*58d0*/  IMAD.MOV.U32 R14, RZ, RZ, R49 ;  /* 0x000000ffff0e7224 */ /* 0x000fc400078e0031 */
[----:B------:R-:W-:Y:S02]  /*58e0*/  IMAD.MOV.U32 R35, RZ, RZ, R8 ;  /* 0x000000ffff237224 */ /* 0x000fe400078e0008 */
[----:B------:R-:W-:Y:S01]  /*58f0*/  IMAD.MOV.U32 R34, RZ, RZ, R9 ;  /* 0x000000ffff227224 */ /* 0x000fe200078e0009 */
[----:B------:R-:W-:Y:S01]  /*5900*/  HMMA.16816.F32.BF16 R144, R52, R66, R144 ;  /* 0x000000423490723c */ /* 0x000fe20000041890 */
[----:B------:R-:W-:-:S04]  /*5910*/  IMAD.WIDE R182, R218, 0x2, R182 ;  /* 0x00000002dab67825 */ /* 0x000fc800078e02b6 */
[----:B------:R-:W-:-:S03]  /*5920*/  IMAD.WIDE R180, R218, 0x2, R180 ;  /* 0x00000002dab47825 */ /* 0x000fc600078e02b4 */
[----:B------:R-:W-:Y:S01]  /*5930*/  HMMA.16816.F32.BF16 R100, R52, R70, R100 ;  /* 0x000000463464723c */ /* 0x000fe20000041864 */
[----:B------:R-:W-:-:S04]  /*5940*/  IMAD.WIDE R178, R218, 0x2, R178 ;  /* 0x00000002dab27825 */ /* 0x000fc800078e02b2 */
[----:B------:R-:W-:-:S03]  /*5950*/  IMAD.WIDE R176, R218, 0x2, R176 ;  /* 0x00000002dab07825 */ /* 0x000fc600078e02b0 */
[----:B------:R-:W-:Y:S01]  /*5960*/  HMMA.16816.F32.BF16 R104, R52, R74, R104 ;  /* 0x0000004a3468723c */ /* 0x000fe20000041868 */
[----:B------:R-:W-:-:S04]  /*5970*/  IMAD.WIDE R174, R218, 0x2, R174 ;  /* 0x00000002daae7825 */ /* 0x000fc800078e02ae */
        /* <DEDUP_REMOVED lines=9> */
[----:B------:R-:W-:Y:S01]  /*5a10*/  IMAD.WIDE R6, R218, 0x2, R6 ;  /* 0x00000002da067825 */ /* 0x000fe200078e0206 */
[----:B------:R-:W-:-:S03]  /*5a20*/  IADD3 R5, R5, -0x40, RZ ;  /* 0xffffffc005057810 */ /* 0x000fc60007ffe0ff */
[----:B------:R-:W-:Y:S02]  /*5a30*/  IMAD.MOV.U32 R217, RZ, RZ, R182 ;  /* 0x000000ffffd97224 */ /* 0x000fe400078e00b6 */
[----:B------:R-:W-:Y:S02]  /*5a40*/  IMAD.MOV.U32 R216, RZ, RZ, R183 ;  /* 0x000000ffffd87224 */ /* 0x000fe400078e00b7 */
[----:B------:R-:W-:Y:S02]  /*5a50*/  IMAD.MOV.U32 R215, RZ, RZ, R180 ;  /* 0x000000ffffd77224 */ /* 0x000fe400078e00b4 */
[----:B------:R-:W-:Y:S02]  /*5a60*/  IMAD.MOV.U32 R213, RZ, RZ, R181 ;  /* 0x000000ffffd57224 */ /* 0x000fe400078e00b5 */
[----:B------:R-:W-:Y:S02]  /*5a70*/  IMAD.MOV.U32 R212, RZ, RZ, R178 ;  /* 0x000000ffffd47224 */ /* 0x000fe400078e00b2 */
[----:B------:R-:W-:-:S02]  /*5a80*/  IMAD.MOV.U32 R211, RZ, RZ, R179 ;  /* 0x000000ffffd37224 */ /* 0x000fc400078e00b3 */
        /* <DEDUP_REMOVED lines=9> */
[----:B------:R-:W-:-:S04]  /*5b20*/  IMAD.WIDE R160, R218, 0x2, R160 ;  /* 0x00000002daa07825 */ /* 0x000fc800078e02a0 */
[----:B------:R-:W-:Y:S02]  /*5b30*/  IMAD.MOV.U32 R165, RZ, RZ, R58 ;  /* 0x000000ffffa57224 */ /* 0x000fe400078e003a */
[----:B------:R-:W-:Y:S02]  /*5b40*/  IMAD.MOV.U32 R164, RZ, RZ, R59 ;  /* 0x000000ffffa47224 */ /* 0x000fe400078e003b */
[----:B------:R-:W-:-:S04]  /*5b50*/  IMAD.WIDE R46, R218, 0x2, R46 ;  /* 0x00000002da2e7825 */ /* 0x000fc800078e022e */
[----:B------:R-:W-:-:S04]  /*5b60*/  IMAD.WIDE R38, R218, 0x2, R38 ;  /* 0x00000002da267825 */ /* 0x000fc800078e0226 */
[----:B------:R-:W-:Y:S02]  /*5b70*/  IMAD.MOV.U32 R43, RZ, RZ, R56 ;  /* 0x000000ffff2b7224 */ /* 0x000fe400078e0038 */
[----:B------:R-:W-:Y:S02]  /*5b80*/  IMAD.MOV.U32 R42, RZ, RZ, R57 ;  /* 0x000000ffff2a7224 */ /* 0x000fe400078e0039 */
[----:B------:R-:W-:-:S04]  /*5b90*/  IMAD.WIDE R20, R218, 0x2, R20 ;  /* 0x00000002da147825 */ /* 0x000fc800078e0214 */
[----:B------:R-:W-:Y:S02]  /*5ba0*/  IMAD.MOV.U32 R19, RZ, RZ, R48 ;  /* 0x000000ffff137224 */ /* 0x000fe400078e0030 */
[----:B------:R-:W-:Y:S02]  /*5bb0*/  IMAD.MOV.U32 R18, RZ, RZ, R49 ;  /* 0x000000ffff127224 */ /* 0x000fe400078e0031 */
[----:B------:R-:W-:Y:S02]  /*5bc0*/  IMAD.MOV.U32 R23, RZ, RZ, R50 ;  /* 0x000000ffff177224 */ /* 0x000fe400078e0032 */
[----:B------:R-:W-:Y:S02]  /*5bd0*/  IMAD.MOV.U32 R22, RZ, RZ, R51 ;  /* 0x000000ffff167224 */ /* 0x000fe400078e0033 */
[----:B------:R-:W-:-:S04]  /*5be0*/  IMAD.WIDE R30, R218, 0x2, R30 ;  /* 0x00000002da1e7825 */ /* 0x000fc800078e021e */
[----:B------:R-:W-:-:S04]  /*5bf0*/  IMAD.WIDE R24, R218, 0x2, R24 ;  /* 0x00000002da187825 */ /* 0x000fc800078e0218 */
[----:B------:R-:W-:Y:S02]  /*5c00*/  IMAD.MOV.U32 R11, RZ, RZ, R8 ;  /* 0x000000ffff0b7224 */ /* 0x000fe400078e0008 */
[----:B------:R-:W-:Y:S02]  /*5c10*/  IMAD.MOV.U32 R10, RZ, RZ, R9 ;  /* 0x000000ffff0a7224 */ /* 0x000fe400078e0009 */
[----:B------:R-:W-:Y:S02]  /*5c20*/  IMAD.MOV.U32 R153, RZ, RZ, R12 ;  /* 0x000000ffff997224 */ /* 0x000fe400078e000c */
[----:B------:R-:W-:Y:S02]  /*5c30*/  IMAD.MOV.U32 R154, RZ, RZ, R13 ;  /* 0x000000ffff9a7224 */ /* 0x000fe400078e000d */
[----:B------:R-:W-:-:S04]  /*5c40*/  IMAD.WIDE R32, R218, 0x2, R32 ;  /* 0x00000002da207825 */ /* 0x000fc800078e0220 */
[----:B------:R-:W-:Y:S02]  /*5c50*/  IMAD.MOV.U32 R152, RZ, RZ, R26 ;  /* 0x000000ffff987224 */ /* 0x000fe400078e001a */
[----:B------:R-:W-:Y:S02]  /*5c60*/  IMAD.MOV.U32 R155, RZ, RZ, R27 ;  /* 0x000000ffff9b7224 */ /* 0x000fe400078e001b */
[----:B------:R-:W-:-:S04]  /*5c70*/  IMAD.WIDE R28, R235, 0x2, R28 ;  /* 0x00000002eb1c7825 */ /* 0x000fc800078e021c */
[----:B------:R-:W-:Y:S02]  /*5c80*/  IMAD.MOV.U32 R150, RZ, RZ, R6 ;  /* 0x000000ffff967224 */ /* 0x000fe400078e0006 */
[----:B------:R-:W-:Y:S01]  /*5c90*/  IMAD.MOV.U32 R151, RZ, RZ, R7 ;  /* 0x000000ffff977224 */ /* 0x000fe200078e0007 */
[----:B------:R-:W-:Y:S01]  /*5ca0*/  @!P0 CALL.REL.NOINC `(.L_x_2) ;  /* 0x0000001000008944 */ /* 0x000fe20003c00000 */
[----:B------:R-:W-:Y:S05]  /*5cb0*/  BRA `(.L_x_3) ;  /* 0xffffcf8000007947 */ /* 0x000fea000383ffff */
.L_x_2:
[----:B------:R-:W-:Y:S02]  /*5cc0*/  F2FP.BF16.PACK_AB R9, R147, R146 ;  /* 0x000000929309723e */ /* 0x000fe400000010ff */
[----:B------:R-:W-:Y:S02]  /*5cd0*/  F2FP.BF16.PACK_AB R145, R145, R144 ;  /* 0x000000909191723e */ /* 0x000fe400000010ff */
[----:B------:R-:W-:Y:S02]  /*5ce0*/  F2FP.BF16.PACK_AB R13, R87, R86 ;  /* 0x00000056570d723e */ /* 0x000fe400000010ff */
[----:B------:R-:W-:Y:S02]  /*5cf0*/  F2FP.BF16.PACK_AB R85, R85, R84 ;  /* 0x000000545555723e */ /* 0x000fe400000010ff */
[----:B------:R-:W-:-:S02]  /*5d00*/  F2FP.BF16.PACK_AB R17, R139, R138 ;  /* 0x0000008a8b11723e */ /* 0x000fc400000010ff */
[----:B------:R-:W-:Y:S02]  /*5d10*/  F2FP.BF16.PACK_AB R137, R137, R136 ;  /* 0x000000888989723e */ /* 0x000fe400000010ff */
        /* <DEDUP_REMOVED lines=26> */
.L_x_1:
[----:B------:R-:W0:Y:S04]  /*5ec0*/  S2R R22, SR_TID.X ;  /* 0x0000000000167919 */ /* 0x000e280000002100 */
[----:B------:R-:W-:Y:S01]  /*5ed0*/  BAR.SYNC.DEFER_BLOCKING 0x0 ;  /* 0x0000000000007b1d */ /* 0x000fe20000010000 */
[C---:B------:R-:W-:Y:S01]  /*5ee0*/  ISETP.GE.AND P0, PT, R220.reuse, c[0x0][0x178], PT ;  /* 0x00005e00dc007a0c */ /* 0x040fe20003f06270 */
[----:B------:R-:W-:Y:S01]  /*5ef0*/  IMAD R220, R220, c[0x0][0x194], RZ ;  /* 0x00006500dcdc7a24 */ /* 0x000fe200078e02ff */
[----:B------:R-:W-:-:S02]  /*5f00*/  IADD3 R26, R0, 0x8, RZ ;  /* 0x00000008001a7810 */ /* 0x000fc40007ffe0ff */
[----:B------:R-:W-:Y:S01]  /*5f10*/  ISETP.LT.AND P6, PT, R0, c[0x0][0x17c], !P0 ;  /* 0x00005f0000007a0c */ /* 0x000fe200047c1270 */
[C---:B0-----:R-:W-:Y:S02]  /*5f20*/  IMAD.SHL.U32 R2, R22.reuse, 0x200, RZ ;  /* 0x0000020016027824 */ /* 0x041fe400078e00ff */
[C---:B------:R-:W-:Y:S02]  /*5f30*/  IMAD.SHL.U32 R3, R22.reuse, 0x4, RZ ;  /* 0x0000000416037824 */ /* 0x040fe400078e00ff */
[----:B------:R-:W-:Y:S01]  /*5f40*/  IMAD.SHL.U32 R20, R22, 0x40, RZ ;  /* 0x0000004016147824 */ /* 0x000fe200078e00ff */
[----:B------:R-:W-:Y:S01]  /*5f50*/  LOP3.LUT R2, R2, 0x3000, RZ, 0xc0, !PT ;  /* 0x0000300002027812 */ /* 0x000fe200078ec0ff */
[C---:B------:R-:W-:Y:S01]  /*5f60*/  IMAD.SHL.U32 R21, R22.reuse, 0x800, RZ ;  /* 0x0000080016157824 */ /* 0x040fe200078e00ff */
[----:B------:R-:W-:Y:S02]  /*5f70*/  LOP3.LUT R22, R22, 0x7f, RZ, 0xc0, !PT ;  /* 0x0000007f16167812 */ /* 0x000fe400078ec0ff */
[----:B------:R-:W-:-:S02]  /*5f80*/  LOP3.LUT R2, R2, 0x60, R221, 0xf8, !PT ;  /* 0x0000006002027812 */ /* 0x000fc400078ef8dd */
[----:B------:R-:W-:Y:S02]  /*5f90*/  LOP3.LUT R20, R20, 0x800, RZ, 0xc0, !PT ;  /* 0x0000080014147812 */ /* 0x000fe400078ec0ff */
[----:B------:R-:W-:Y:S02]  /*5fa0*/  LOP3.LUT R3, R2, 0x170, R3, 0x78, !PT ;  /* 0x0000017002037812 */ /* 0x000fe400078e7803 */
[----:B------:R-:W-:Y:S02]  /*5fb0*/  LOP3.LUT R21, R21, 0x3000, RZ, 0xc0, !PT ;  /* 0x0000300015157812 */ /* 0x000fe400078ec0ff */
[----:B------:R-:W-:Y:S01]  /*5fc0*/  IADD3 R2, R0, 0x2, RZ ;  /* 0x0000000200027810 */ /* 0x000fe20007ffe0ff */
[----:B------:R-:W-:Y:S01]  /*5fd0*/  IMAD.IADD R20, R20, 0x1, R3 ;  /* 0x0000000114147824 */ /* 0x000fe200078e0203 */
[----:B------:R-:W-:Y:S01]  /*5fe0*/  IADD3 R3, R0, 0x1, RZ ;  /* 0x0000000100037810 */ /* 0x000fe20007ffe0ff */
[----:B------:R-:W-:Y:S01]  /*5ff0*/  IMAD R28, R22, 0x10, R21 ;  /* 0x00000010161c7824 */ /* 0x000fe200078e0215 */
[----:B------:R-:W-:-:S02]  /*6000*/  ISETP.LT.AND P1, PT, R2, c[0x0][0x17c], !P0 ;  /* 0x00005f0002007a0c */ /* 0x000fc40004721270 */
[----:B------:R-:W-:Y:S01]  /*6010*/  STS.128 [R20], R92 ;  /* 0x0000005c14007388 */ /* 0x000fe20000000c00 */
[----:B------:R-:W-:Y:S02]  /*6020*/  ISETP.LT.AND P2, PT, R3, c[0x0][0x17c], !P0 ;  /* 0x00005f0003007a0c */ /* 0x000fe40004741270 */
[C---:B------:R-:W-:Y:S01]  /*6030*/  LOP3.LUT R31, R28.reuse, 0x20, RZ, 0x3c, !PT ;  /* 0x000000201c1f7812 */ /* 0x040fe200078e3cff */
[----:B------:R-:W-:Y:S01]  /*6040*/  STS.128 [R20+0x80], R4 ;  /* 0x0000800414007388 */ /* 0x000fe20000000c00 */
[----:B------:R-:W-:Y:S02]  /*6050*/  LOP3.LUT R42, R28, 0x40, RZ, 0x3c, !PT ;  /* 0x000000401c2a7812 */ /* 0x000fe400078e3cff */
[----:B------:R-:W-:Y:S01]  /*6060*/  LEA R3, P3, R220, c[0x0][0x170], 0x1 ;  /* 0x00005c00dc037a11 */ /* 0x000fe200078608ff */
[----:B------:R-:W-:Y:S01]  /*6070*/  STS.128 [R20+0x200], R136 ;  /* 0x0002008814007388 */ /* 0x000fe20000000c00 */
[----:B------:R-:W-:Y:S02]  /*6080*/  LOP3.LUT R44, R28, 0x60, RZ, 0x3c, !PT ;  /* 0x000000601c2c7812 */ /* 0x000fe400078e3cff */
[----:B------:R-:W-:Y:S01]  /*6090*/  LEA.HI.X.SX32 R2, R220, c[0x0][0x174], 0x1, P3 ;  /* 0x00005d00dc027a11 */ /* 0x000fe200018f0eff */
[----:B------:R-:W-:Y:S01]  /*60a0*/  STS.128 [R20+0x280], R16 ;  /* 0x0002801014007388 */ /* 0x000fe20000000c00 */
[----:B------:R-:W-:-:S03]  /*60b0*/  IADD3 R22, R0, 0x6, RZ ;  /* 0x0000000600167810 */ /* 0x000fc60007ffe0ff */
[----:B------:R-:W-:Y:S04]  /*60c0*/  STS.128 [R20+0x400], R84 ;  /* 0x0004005414007388 */ /* 0x000fe80000000c00 */
[----:B------:R0:W-:Y:S04]  /*60d0*/  STS.128 [R20+0x480], R12 ;  /* 0x0004800c14007388 */ /* 0x0001e80000000c00 */
[----:B------:R-:W-:Y:S04]  /*60e0*/  STS.128 [R20+0x600], R144 ;  /* 0x0006009014007388 */ /* 0x000fe80000000c00 */
[----:B------:R-:W-:Y:S04]  /*60f0*/  STS.128 [R20+0x680], R8 ;  /* 0x0006800814007388 */ /* 0x000fe80000000c00 */
[----:B------:R-:W-:Y:S01]  /*6100*/  BAR.SYNC.DEFER_BLOCKING 0x0 ;  /* 0x0000000000007b1d */ /* 0x000fe20000010000 */
[C---:B0-----:R-:W-:Y:S01]  /*6110*/  IMAD R14, R0.reuse, c[0x0][0x198], RZ ;  /* 0x00006600000e7a24 */ /* 0x041fe200078e02ff */
[----:B------:R-:W-:-:S02]  /*6120*/  IADD3 R13, R0, 0x3, RZ ;  /* 0x00000003000d7810 */ /* 0x000fc40007ffe0ff */
[----:B------:R-:W-:Y:S02]  /*6130*/  IADD3 R15, R0, 0x4, RZ ;  /* 0x00000004000f7810 */ /* 0x000fe40007ffe0ff */
[----:B------:R-:W-:Y:S02]  /*6140*/  LEA R16, P3, R14, R3, 0x1 ;  /* 0x000000030e107211 */ /* 0x000fe400078608ff */
[----:B------:R-:W-:Y:S02]  /*6150*/  IADD3 R12, R0, 0x5, RZ ;  /* 0x00000005000c7810 */ /* 0x000fe40007ffe0ff */
[C---:B------:R-:W-:Y:S02]  /*6160*/  LEA.HI.X.SX32 R17, R14.reuse, R2, 0x1, P3 ;  /* 0x000000020e117211 */ /* 0x040fe400018f0eff */
[----:B------:R-:W-:Y:S02]  /*6170*/  IADD3 R14, R14, c[0x0][0x198], RZ ;  /* 0x000066000e0e7a10 */ /* 0x000fe40007ffe0ff */
[----:B------:R-:W-:-:S02]  /*6180*/  ISETP.LT.AND P5, PT, R13, c[0x0][0x17c], !P0 ;  /* 0x00005f000d007a0c */ /* 0x000fc400047a1270 */
[----:B------:R-:W-:Y:S02]  /*6190*/  IADD3 R21, R14, c[0x0][0x198], RZ ;  /* 0x000066000e157a10 */ /* 0x000fe40007ffe0ff */
[----:B------:R-:W-:Y:S02]  /*61a0*/  ISETP.LT.AND P4, PT, R15, c[0x0][0x17c], !P0 ;  /* 0x00005f000f007a0c */ /* 0x000fe40004781270 */
[----:B------:R-:W-:Y:S01]  /*61b0*/  ISETP.LT.AND P3, PT, R12, c[0x0][0x17c], !P0 ;  /* 0x00005f000c007a0c */ /* 0x000fe20004761270 */
[----:B------:R-:W0:Y:S01]  /*61c0*/  LDS.128 R32, [R28] ;  /* 0x000000001c207984 */ /* 0x000e220000000c00 */
[----:B------:R-:W-:-:S03]  /*61d0*/  IADD3 R23, R21, c[0x0][0x198], RZ ;  /* 0x0000660015177a10 */ /* 0x000fc60007ffe0ff */
[----:B------:R-:W1:Y:S01]  /*61e0*/  LDS.128 R4, [R31] ;  /* 0x000000001f047984 */ /* 0x000e620000000c00 */
[----:B------:R-:W-:-:S03]  /*61f0*/  IADD3 R27, R23, c[0x0][0x198], RZ ;  /* 0x00006600171b7a10 */ /* 0x000fc60007ffe0ff */
[----:B------:R-:W2:Y:S04]  /*6200*/  LDS.128 R8, [R42] ;  /* 0x000000002a087984 */ /* 0x000ea80000000c00 */
[----:B0-----:R0:W-:Y:S01]  /*6210*/  @P6 STG.E.U16 [R16.64], R32 ;  /* 0x0000002010006986 */ /* 0x0011e2000c101504 */
[----:B------:R-:W-:-:S04]  /*6220*/  LEA R18, P6, R14, R3, 0x1 ;  /* 0x000000030e127211 */ /* 0x000fc800078c08ff */
[-C--:B------:R-:W-:Y:S02]  /*6230*/  LEA.HI.X.SX32 R19, R14, R2.reuse, 0x1, P6 ;  /* 0x000000020e137211 */ /* 0x080fe400030f0eff */
[C---:B------:R-:W-:Y:S01]  /*6240*/  LEA R20, P6, R21.reuse, R3, 0x1 ;  /* 0x0000000315147211 */ /* 0x040fe200078c08ff */
[----:B------:R-:W3:Y:S03]  /*6250*/  LDS.128 R12, [R44] ;  /* 0x000000002c0c7984 */ /* 0x000ee60000000c00 */
[----:B------:R-:W-:Y:S02]  /*6260*/  LEA.HI.X.SX32 R21, R21, R2, 0x1, P6 ;  /* 0x0000000215157211 */ /* 0x000fe400030f0eff */
[----:B0-----:R-:W-:Y:S02]  /*6270*/  PRMT R17, R32, 0x7632, R17 ;  /* 0x0000763220117816 */ /* 0x001fe40000000011 */
[----:B------:R-:W-:-:S03]  /*6280*/  IADD3 R16, R0, 0x7, RZ ;  /* 0x0000000700107810 */ /* 0x000fc60007ffe0ff */
[----:B------:R-:W-:Y:S01]  /*6290*/  @P2 STG.E.U16 [R18.64], R17 ;  /* 0x0000001112002986 */ /* 0x000fe2000c101504 */
[----:B------:R-:W-:Y:S02]  /*62a0*/  ISETP.LT.AND P2, PT, R22, c[0x0][0x17c], !P0 ;  /* 0x00005f0016007a0c */ /* 0x000fe40004741270 */
[CC--:B------:R-:W-:Y:S01]  /*62b0*/  LEA R22, P6, R23.reuse, R3.reuse, 0x1 ;  /* 0x0000000317167211 */ /* 0x0c0fe200078c08ff */
[----:B-1----:R0:W-:Y:S01]  /*62c0*/  @P1 STG.E.U16 [R20.64], R4 ;  /* 0x0000000414001986 */ /* 0x0021e2000c101504 */
[----:B------:R-:W-:Y:S02]  /*62d0*/  ISETP.LT.AND P1, PT, R16, c[0x0][0x17c], !P0 ;  /* 0x00005f0010007a0c */ /* 0x000fe40004721270 */
[----:B------:R-:W-:Y:S01]  /*62e0*/  LEA.HI.X.SX32 R23, R23, R2, 0x1, P6 ;  /* 0x0000000217177211 */ /* 0x000fe200030f0eff */
[----:B------:R1:W4:Y:S01]  /*62f0*/  LDS.128 R16, [R28+0x800] ;  /* 0x000800001c107984 */ /* 0x0003220000000c00 */
[----:B------:R-:W-:-:S04]  /*6300*/  LEA R24, P6, R27, R3, 0x1 ;  /* 0x000000031b187211 */ /* 0x000fc800078c08ff */
[C---:B------:R-:W-:Y:S02]  /*6310*/  LEA.HI.X.SX32 R25, R27.reuse, R2, 0x1, P6 ;  /* 0x000000021b197211 */ /* 0x040fe400030f0eff */
[----:B------:R-:W-:Y:S02]  /*6320*/  IADD3 R27, R27, c[0x0][0x198], RZ ;  /* 0x000066001b1b7a10 */ /* 0x000fe40007ffe0ff */
[----:B0-----:R-:W-:Y:S02]  /*6330*/  PRMT R21, R4, 0x7632, R21 ;  /* 0x0000763204157816 */ /* 0x001fe40000000015 */
[----:B------:R-:W-:Y:S02]  /*6340*/  IADD3 R29, R27, c[0x0][0x198], RZ ;  /* 0x000066001b1d7a10 */ /* 0x000fe40007ffe0ff */
[----:B------:R-:W-:Y:S01]  /*6350*/  IADD3 R4, R0, 0x9, RZ ;  /* 0x0000000900047810 */ /* 0x000fe20007ffe0ff */
[----:B------:R-:W-:Y:S01]  /*6360*/  @P5 STG.E.U16 [R22.64], R21 ;  /* 0x0000001516005986 */ /* 0x000fe2000c101504 */
[----:B------:R-:W-:-:S02]  /*6370*/  ISETP.LT.AND P5, PT, R26, c[0x0][0x17c], !P0 ;  /* 0x00005f001a007a0c */ /* 0x000fc400047a1270 */
[-C--:B------:R-:W-:Y:S01]  /*6380*/  LEA R26, P6, R27, R3.reuse, 0x1 ;  /* 0x000000031b1a7211 */ /* 0x080fe200078c08ff */
[----:B------:R-:W0:Y:S01]  /*6390*/  LDS.128 R20, [R31+0x800] ;  /* 0x000800001f147984 */ /* 0x000e220000000c00 */
[----:B------:R-:W-:Y:S02]  /*63a0*/  IADD3 R30, R29, c[0x0][0x198], RZ ;  /* 0x000066001d1e7a10 */ /* 0x000fe40007ffe0ff */
[-C--:B------:R-:W-:Y:S01]  /*63b0*/  LEA.HI.X.SX32 R27, R27, R2.reuse, 0x1, P6 ;  /* 0x000000021b1b7211 */ /* 0x080fe200030f0eff */
[----:B--2---:R2:W-:Y:S01]  /*63c0*/  @P4 STG.E.U16 [R24.64], R8 ;  /* 0x0000000818004986 */ /* 0x0045e2000c101504 */
[C---:B-1----:R-:W-:Y:S02]  /*63d0*/  LEA R28, P6, R29.reuse, R3, 0x1 ;  /* 0x000000031d1c7211 */ /* 0x042fe400078c08ff */
[----:B------:R-:W-:Y:S02]  /*63e0*/  ISETP.LT.AND P4, PT, R4, c[0x0][0x17c], !P0 ;  /* 0x00005f0004007a0c */ /* 0x000fe40004781270 */
[----:B------:R-:W-:-:S02]  /*63f0*/  LEA.HI.X.SX32 R29, R29, R2, 0x1, P6 ;  /* 0x000000021d1d7211 */ /* 0x000fc400030f0eff */
[----:B------:R-:W-:Y:S02]  /*6400*/  LEA R36, P6, R30, R3, 0x1 ;  /* 0x000000031e247211 */ /* 0x000fe400078c08ff */
[----:B------:R-:W-:Y:S02]  /*6410*/  IADD3 R4, R0, 0xa, RZ ;  /* 0x0000000a00047810 */ /* 0x000fe40007ffe0ff */
[----:B------:R-:W-:Y:S02]  /*6420*/  LEA.HI.X.SX32 R37, R30, R2, 0x1, P6 ;  /* 0x000000021e257211 */ /* 0x000fe400030f0eff */
[----:B--2---:R-:W-:Y:S02]  /*6430*/  PRMT R25, R8, 0x7632, R25 ;  /* 0x0000763208197816 */ /* 0x004fe40000000019 */
[----:B------:R-:W-:Y:S02]  /*6440*/  IADD3 R8, R30, c[0x0][0x198], RZ ;  /* 0x000066001e087a10 */ /* 0x000fe40007ffe0ff */
[----:B---3--:R-:W-:Y:S01]  /*6450*/  PRMT R32, R12, 0x7632, R32 ;  /* 0x000076320c207816 */ /* 0x008fe20000000020 */
[----:B------:R-:W-:Y:S01]  /*6460*/  @P3 STG.E.U16 [R26.64], R25 ;  /* 0x000000191a003986 */ /* 0x000fe2000c101504 */
[----:B------:R-:W-:-:S02]  /*6470*/  ISETP.LT.AND P3, PT, R4, c[0x0][0x17c], !P0 ;  /* 0x00005f0004007a0c */ /* 0x000fc40004761270 */
[----:B------:R-:W-:Y:S01]  /*6480*/  LEA R38, P6, R8, R3, 0x1 ;  /* 0x0000000308267211 */ /* 0x000fe200078c08ff */
[----:B------:R-:W1:Y:S01]  /*6490*/  LDS.128 R24, [R42+0x800] ;  /* 0x000800002a187984 */ /* 0x000e620000000c00 */
[----:B------:R-:W-:Y:S02]  /*64a0*/  IADD3 R4, R0, 0xb, RZ ;  /* 0x0000000b00047810 */ /* 0x000fe40007ffe0ff */
[----:B------:R-:W-:Y:S01]  /*64b0*/  LEA.HI.X.SX32 R39, R8, R2, 0x1, P6 ;  /* 0x0000000208277211 */ /* 0x000fe200030f0eff */
[----:B------:R2:W-:Y:S01]  /*64c0*/  @P2 STG.E.U16 [R28.64], R12 ;  /* 0x0000000c1c002986 */ /* 0x0005e2000c101504 */
[----:B------:R-:W-:Y:S02]  /*64d0*/  ISETP.LT.AND P2, PT, R4, c[0x0][0x17c], !P0 ;  /* 0x00005f0004007a0c */ /* 0x000fe40004741270 */
[----:B------:R-:W-:Y:S01]  /*64e0*/  IADD3 R8, R8, c[0x0][0x198], RZ ;  /* 0x0000660008087a10 */ /* 0x000fe20007ffe0ff */
[----:B------:R-:W3:Y:S01]  /*64f0*/  LDS.128 R28, [R44+0x800] ;  /* 0x000800002c1c7984 */ /* 0x000ee20000000c00 */
[----:B------:R-:W-:-:S02]  /*6500*/  IADD3 R4, R0, 0xc, RZ ;  /* 0x0000000c00047810 */ /* 0x000fc40007ffe0ff */
[-C--:B------:R-:W-:Y:S01]  /*6510*/  LEA R40, P6, R8, R3.reuse, 0x1 ;  /* 0x0000000308287211 */ /* 0x080fe200078c08ff */
[----:B------:R5:W-:Y:S01]  /*6520*/  @P1 STG.E.U16 [R36.64], R32 ;  /* 0x0000002024001986 */ /* 0x000be2000c101504 */
[----:B------:R-:W-:Y:S02]  /*6530*/  ISETP.LT.AND P1, PT, R4, c[0x0][0x17c], !P0 ;  /* 0x00005f0004007a0c */ /* 0x000fe40004721270 */
[----:B------:R-:W-:Y:S01]  /*6540*/  IADD3 R4, R0, 0xd, RZ ;  /* 0x0000000d00047810 */ /* 0x000fe20007ffe0ff */
[----:B----4-:R4:W-:Y:S01]  /*6550*/  @P5 STG.E.U16 [R38.64], R16 ;  /* 0x0000001026005986 */ /* 0x0109e2000c101504 */
[C---:B--2---:R-:W-:Y:S02]  /*6560*/  IADD3 R12, R8.reuse, c[0x0][0x198], RZ ;  /* 0x00006600080c7a10 */ /* 0x044fe40007ffe0ff */
[----:B------:R-:W-:Y:S02]  /*6570*/  LEA.HI.X.SX32 R41, R8, R2, 0x1, P6 ;  /* 0x0000000208297211 */ /* 0x000fe400030f0eff */
[----:B------:R-:W-:-:S02]  /*6580*/  LEA R42, P6, R12, R3, 0x1 ;  /* 0x000000030c2a7211 */ /* 0x000fc400078c08ff */
[----:B------:R-:W-:Y:S02]  /*6590*/  ISETP.LT.AND P5, PT, R4, c[0x0][0x17c], !P0 ;  /* 0x00005f0004007a0c */ /* 0x000fe400047a1270 */
[----:B-----5:R-:W-:Y:S02]  /*65a0*/  PRMT R32, R16, 0x7632, R32 ;  /* 0x0000763210207816 */ /* 0x020fe40000000020 */
[----:B------:R-:W-:Y:S02]  /*65b0*/  IADD3 R8, R12, c[0x0][0x198], RZ ;  /* 0x000066000c087a10 */ /* 0x000fe40007ffe0ff */
[----:B------:R-:W-:Y:S01]  /*65c0*/  IADD3 R4, R0, 0xe, RZ ;  /* 0x0000000e00047810 */ /* 0x000fe20007ffe0ff */
[----:B------:R2:W-:Y:S01]  /*65d0*/  @P4 STG.E.U16 [R40.64], R32 ;  /* 0x0000002028004986 */ /* 0x0005e2000c101504 */
[----:B------:R-:W-:Y:S02]  /*65e0*/  LEA.HI.X.SX32 R43, R12, R2, 0x1, P6 ;  /* 0x000000020c2b7211 */ /* 0x000fe400030f0eff */
[----:B------:R-:W-:-:S02]  /*65f0*/  LEA R36, P6, R8, R3, 0x1 ;  /* 0x0000000308247211 */ /* 0x000fc400078c08ff */
[----:B------:R-:W-:Y:S01]  /*6600*/  ISETP.LT.AND P4, PT, R4, c[0x0][0x17c], !P0 ;  /* 0x00005f0004007a0c */ /* 0x000fe20004781270 */
[----:B0-----:R0:W-:Y:S01]  /*6610*/  @P3 STG.E.U16 [R42.64], R20 ;  /* 0x000000142a003986 */ /* 0x0011e2000c101504 */
[----:B------:R-:W-:Y:S02]  /*6620*/  IADD3 R12, R8, c[0x0][0x198], RZ ;  /* 0x00006600080c7a10 */ /* 0x000fe40007ffe0ff */
[----:B------:R-:W-:Y:S02]  /*6630*/  IADD3 R4, R0, 0xf, RZ ;  /* 0x0000000f00047810 */ /* 0x000fe40007ffe0ff */
[----:B------:R-:W-:Y:S02]  /*6640*/  LEA.HI.X.SX32 R37, R8, R2, 0x1, P6 ;  /* 0x0000000208257211 */ /* 0x000fe400030f0eff */
[----:B----4-:R-:W-:Y:S02]  /*6650*/  PRMT R16, R20, 0x7632, R16 ;  /* 0x0000763214107816 */ /* 0x010fe40000000010 */
[----:B------:R-:W-:-:S02]  /*6660*/  LEA R38, P6, R12, R3, 0x1 ;  /* 0x000000030c267211 */ /* 0x000fc400078c08ff */
[----:B------:R-:W-:Y:S01]  /*6670*/  ISETP.LT.AND P3, PT, R4, c[0x0][0x17c], !P0 ;  /* 0x00005f0004007a0c */ /* 0x000fe20004761270 */
[----:B------:R4:W-:Y:S01]  /*6680*/  @P2 STG.E.U16 [R36.64], R16 ;  /* 0x0000001024002986 */ /* 0x0009e2000c101504 */
[----:B------:R-:W-:Y:S02]  /*6690*/  IADD3 R8, R12, c[0x0][0x198], RZ ;  /* 0x000066000c087a10 */ /* 0x000fe40007ffe0ff */
[----:B------:R-:W-:Y:S02]  /*66a0*/  IADD3 R4, R0, 0x10, RZ ;  /* 0x0000001000047810 */ /* 0x000fe40007ffe0ff */
[----:B------:R-:W-:Y:S02]  /*66b0*/  LEA.HI.X.SX32 R39, R12, R2, 0x1, P6 ;  /* 0x000000020c277211 */ /* 0x000fe400030f0eff */
[----:B--2---:R-:W-:Y:S02]  /*66c0*/  LEA R40, P6, R8, R3, 0x1 ;  /* 0x0000000308287211 */ /* 0x004fe400078c08ff */
[----:B------:R-:W-:Y:S01]  /*66d0*/  ISETP.LT.AND P2, PT, R4, c[0x0][0x17c], !P0 ;  /* 0x00005f0004007a0c */ /* 0x000fe20004741270 */
[----:B-1----:R1:W-:Y:S01]  /*66e0*/  @P1 STG.E.U16 [R38.64], R24 ;  /* 0x0000001826001986 */ /* 0x0023e2000c101504 */
[----:B------:R-:W-:-:S02]  /*66f0*/  IADD3 R12, R8, c[0x0][0x198], RZ ;  /* 0x00006600080c7a10 */ /* 0x000fc40007ffe0ff */
[----:B------:R-:W-:Y:S02]  /*6700*/  IADD3 R4, R0, 0x11, RZ ;  /* 0x0000001100047810 */ /* 0x000fe40007ffe0ff */
[----:B------:R-:W-:Y:S02]  /*6710*/  LEA.HI.X.SX32 R41, R8, R2, 0x1, P6 ;  /* 0x0000000208297211 */ /* 0x000fe400030f0eff */
[----:B0-----:R-:W-:Y:S02]  /*6720*/  LEA R42, P6, R12, R3, 0x1 ;  /* 0x000000030c2a7211 */ /* 0x001fe400078c08ff */
[----:B------:R-:W-:Y:S02]  /*6730*/  PRMT R20, R24, 0x7632, R20 ;  /* 0x0000763218147816 */ /* 0x000fe40000000014 */
[----:B------:R-:W-:Y:S02]  /*6740*/  ISETP.LT.AND P1, PT, R4, c[0x0][0x17c], !P0 ;  /* 0x00005f0004007a0c */ /* 0x000fe40004721270 */
[----:B------:R-:W-:Y:S01]  /*6750*/  IADD3 R8, R12, c[0x0][0x198], RZ ;  /* 0x000066000c087a10 */ /* 0x000fe20007ffe0ff */
[----:B------:R0:W-:Y:S01]  /*6760*/  @P5 STG.E.U16 [R40.64], R20 ;  /* 0x0000001428005986 */ /* 0x0001e2000c101504 */
[----:B------:R-:W-:-:S02]  /*6770*/  IADD3 R4, R0, 0x12, RZ ;  /* 0x0000001200047810 */ /* 0x000fc40007ffe0ff */
[-C--:B------:R-:W-:Y:S02]  /*6780*/  LEA.HI.X.SX32 R43, R12, R2.reuse, 0x1, P6 ;  /* 0x000000020c2b7211 */ /* 0x080fe400030f0eff */
[----:B----4-:R-:W-:Y:S02]  /*6790*/  LEA R36, P6, R8, R3, 0x1 ;  /* 0x0000000308247211 */ /* 0x010fe400078c08ff */
[----:B------:R-:W-:Y:S01]  /*67a0*/  ISETP.LT.AND P5, PT, R4, c[0x0][0x17c], !P0 ;  /* 0x00005f0004007a0c */ /* 0x000fe200047a1270 */
[----:B---3--:R2:W-:Y:S01]  /*67b0*/  @P4 STG.E.U16 [R42.64], R28 ;  /* 0x0000001c2a004986 */ /* 0x0085e2000c101504 */
[----:B------:R-:W-:Y:S02]  /*67c0*/  IADD3 R12, R8, c[0x0][0x198], RZ ;  /* 0x00006600080c7a10 */ /* 0x000fe40007ffe0ff */
[----:B------:R-:W-:Y:S02]  /*67d0*/  IADD3 R4, R0, 0x13, RZ ;  /* 0x0000001300047810 */ /* 0x000fe40007ffe0ff */
[----:B------:R-:W-:-:S02]  /*67e0*/  LEA.HI.X.SX32 R37, R8, R2, 0x1, P6 ;  /* 0x0000000208257211 */ /* 0x000fc400030f0eff */
[----:B------:R-:W-:Y:S02]  /*67f0*/  PRMT R16, R28, 0x7632, R16 ;  /* 0x000076321c107816 */ /* 0x000fe40000000010 */
[----:B-1----:R-:W-:Y:S02]  /*6800*/  LEA R38, P6, R12, R3, 0x1 ;  /* 0x000000030c267211 */ /* 0x002fe400078c08ff */
[----:B------:R-:W-:Y:S01]  /*6810*/  ISETP.LT.AND P4, PT, R4, c[0x0][0x17c], !P0 ;  /* 0x00005f0004007a0c */ /* 0x000fe20004781270 */
[----:B------:R1:W-:Y:S01]  /*6820*/  @P3 STG.E.U16 [R36.64], R16 ;  /* 0x0000001024003986 */ /* 0x0003e2000c101504 */
[----:B------:R-:W-:Y:S02]  /*6830*/  IADD3 R8, R12, c[0x0][0x198], RZ ;  /* 0x000066000c087a10 */ /* 0x000fe40007ffe0ff */
[----:B------:R-:W-:Y:S02]  /*6840*/  IADD3 R4, R0, 0x14, RZ ;  /* 0x0000001400047810 */ /* 0x000fe40007ffe0ff */
[----:B------:R-:W-:-:S02]  /*6850*/  LEA.HI.X.SX32 R39, R12, R2, 0x1, P6 ;  /* 0x000000020c277211 */ /* 0x000fc400030f0eff */
[-C--:B0-----:R-:W-:Y:S02]  /*6860*/  LEA R40, P6, R8, R3.reuse, 0x1 ;  /* 0x0000000308287211 */ /* 0x081fe400078c08ff */
[----:B------:R-:W-:Y:S01]  /*6870*/  ISETP.LT.AND P3, PT, R4, c[0x0][0x17c], !P0 ;  /* 0x00005f0004007a0c */ /* 0x000fe20004761270 */
[----:B------:R0:W-:Y:S01]  /*6880*/  @P2 STG.E.U16 [R38.64], R33 ;  /* 0x0000002126002986 */ /* 0x0001e2000c101504 */
[----:B------:R-:W-:Y:S02]  /*6890*/  IADD3 R12, R8, c[0x0][0x198], RZ ;  /* 0x00006600080c7a10 */ /* 0x000fe40007ffe0ff */
[----:B------:R-:W-:Y:S02]  /*68a0*/  IADD3 R4, R0, 0x15, RZ ;  /* 0x0000001500047810 */ /* 0x000fe40007ffe0ff */
[----:B------:R-:W-:Y:S02]  /*68b0*/  LEA.HI.X.SX32 R41, R8, R2, 0x1, P6 ;  /* 0x0000000208297211 */ /* 0x000fe400030f0eff */
[----:B--2---:R-:W-:-:S02]  /*68c0*/  LEA R42, P6, R12, R3, 0x1 ;  /* 0x000000030c2a7211 */ /* 0x004fc400078c08ff */
[----:B------:R-:W-:Y:S02]  /*68d0*/  PRMT R20, R33, 0x7632, R20 ;  /* 0x0000763221147816 */ /* 0x000fe40000000014 */
[----:B------:R-:W-:Y:S02]  /*68e0*/  ISETP.LT.AND P2, PT, R4, c[0x0][0x17c], !P0 ;  /* 0x00005f0004007a0c */ /* 0x000fe40004741270 */
[----:B------:R-:W-:Y:S01]  /*68f0*/  IADD3 R8, R12, c[0x0][0x198], RZ ;  /* 0x000066000c087a10 */ /* 0x000fe20007ffe0ff */
[----:B------:R-:W-:Y:S01]  /*6900*/  @P1 STG.E.U16 [R40.64], R20 ;  /* 0x0000001428001986 */ /* 0x000fe2000c101504 */
[----:B------:R-:W-:Y:S02]  /*6910*/  IADD3 R4, R0, 0x16, RZ ;  /* 0x0000001600047810 */ /* 0x000fe40007ffe0ff */
[----:B------:R-:W-:Y:S02]  /*6920*/  LEA.HI.X.SX32 R43, R12, R2, 0x1, P6 ;  /* 0x000000020c2b7211 */ /* 0x000fe400030f0eff */
[----:B-1----:R-:W-:-:S02]  /*6930*/  LEA R36, P6, R8, R3, 0x1 ;  /* 0x0000000308247211 */ /* 0x002fc400078c08ff */
[----:B------:R-:W-:Y:S01]  /*6940*/  ISETP.LT.AND P1, PT, R4, c[0x0][0x17c], !P0 ;  /* 0x00005f0004007a0c */ /* 0x000fe20004721270 */
[----:B------:R1:W-:Y:S01]  /*6950*/  @P5 STG.E.U16 [R42.64], R5 ;  /* 0x000000052a005986 */ /* 0x0003e2000c101504 */
[----:B------:R-:W-:Y:S02]  /*6960*/  IADD3 R12, R8, c[0x0][0x198], RZ ;  /* 0x00006600080c7a10 */ /* 0x000fe40007ffe0ff */
[----:B------:R-:W-:Y:S02]  /*6970*/  IADD3 R4, R0, 0x17, RZ ;  /* 0x0000001700047810 */ /* 0x000fe40007ffe0ff */
[----:B------:R-:W-:Y:S02]  /*6980*/  LEA.HI.X.SX32 R37, R8, R2, 0x1, P6 ;  /* 0x0000000208257211 */ /* 0x000fe400030f0eff */
[----:B------:R-:W-:Y:S02]  /*6990*/  PRMT R16, R5, 0x7632, R16 ;  /* 0x0000763205107816 */ /* 0x000fe40000000010 */
[----:B------:R-:W-:-:S02]  /*69a0*/  LEA R32, P6, R12, R3, 0x1 ;  /* 0x000000030c207211 */ /* 0x000fc400078c08ff */
[----:B------:R-:W-:Y:S01]  /*69b0*/  ISETP.LT.AND P5, PT, R4, c[0x0][0x17c], !P0 ;  /* 0x00005f0004007a0c */ /* 0x000fe200047a1270 */
[----:B------:R2:W-:Y:S01]  /*69c0*/  @P4 STG.E.U16 [R36.64], R16 ;  /* 0x0000001024004986 */ /* 0x0005e2000c101504 */
[----:B------:R-:W-:Y:S02]  /*69d0*/  IADD3 R4, R0, 0x18, RZ ;  /* 0x0000001800047810 */ /* 0x000fe40007ffe0ff */
[C---:B------:R-:W-:Y:S02]  /*69e0*/  IADD3 R8, R12.reuse, c[0x0][0x198], RZ ;  /* 0x000066000c087a10 */ /* 0x040fe40007ffe0ff */
[----:B0-----:R-:W-:Y:S02]  /*69f0*/  LEA.HI.X.SX32 R33, R12, R2, 0x1, P6 ;  /* 0x000000020c217211 */ /* 0x001fe400030f0eff */
[----:B------:R-:W-:Y:S02]  /*6a00*/  ISETP.LT.AND P4, PT, R4, c[0x0][0x17c], !P0 ;  /* 0x00005f0004007a0c */ /* 0x000fe40004781270 */
[----:B-1----:R-:W-:Y:S01]  /*6a10*/  IADD3 R5, R0, 0x19, RZ ;  /* 0x0000001900057810 */ /* 0x002fe20007ffe0ff */
[----:B------:R0:W-:Y:S01]  /*6a20*/  @P3 STG.E.U16 [R32.64], R9 ;  /* 0x0000000920003986 */ /* 0x0001e2000c101504 */
[----:B------:R-:W-:-:S02]  /*6a30*/  LEA R4, P6, R8, R3, 0x1 ;  /* 0x0000000308047211 */ /* 0x000fc400078c08ff */
[C---:B------:R-:W-:Y:S02]  /*6a40*/  IADD3 R12, R8.reuse, c[0x0][0x198], RZ ;  /* 0x00006600080c7a10 */ /* 0x040fe40007ffe0ff */
[----:B------:R-:W-:Y:S02]  /*6a50*/  ISETP.LT.AND P3, PT, R5, c[0x0][0x17c], !P0 ;  /* 0x00005f0005007a0c */ /* 0x000fe40004761270 */
[----:B------:R-:W-:Y:S02]  /*6a60*/  LEA.HI.X.SX32 R5, R8, R2, 0x1, P6 ;  /* 0x0000000208057211 */ /* 0x000fe400030f0eff */
[----:B------:R-:W-:Y:S02]  /*6a70*/  PRMT R20, R9, 0x7632, R20 ;  /* 0x0000763209147816 */ /* 0x000fe40000000014 */
[----:B------:R-:W-:Y:S02]  /*6a80*/  LEA R38, P6, R12, R3, 0x1 ;  /* 0x000000030c267211 */ /* 0x000fe400078c08ff */
[----:B------:R-:W-:Y:S01]  /*6a90*/  IADD3 R8, R0, 0x1a, RZ ;  /* 0x0000001a00087810 */ /* 0x000fe20007ffe0ff */
[----:B------:R1:W-:Y:S01]  /*6aa0*/  @P2 STG.E.U16 [R4.64], R20 ;  /* 0x0000001404002986 */ /* 0x0003e2000c101504 */
[----:B--2---:R-:W-:-:S02]  /*6ab0*/  IADD3 R16, R12, c[0x0][0x198], RZ ;  /* 0x000066000c107a10 */ /* 0x004fc40007ffe0ff */
[-C--:B------:R-:W-:Y:S02]  /*6ac0*/  LEA.HI.X.SX32 R39, R12, R2.reuse, 0x1, P6 ;  /* 0x000000020c277211 */ /* 0x080fe400030f0eff */
[----:B------:R-:W-:Y:S02]  /*6ad0*/  ISETP.LT.AND P2, PT, R8, c[0x0][0x17c], !P0 ;  /* 0x00005f0008007a0c */ /* 0x000fe40004741270 */
[----:B------:R-:W-:Y:S01]  /*6ae0*/  LEA R36, P6, R16, R3, 0x1 ;  /* 0x0000000310247211 */ /* 0x000fe200078c08ff */
[----:B------:R2:W-:Y:S01]  /*6af0*/  @P1 STG.E.U16 [R38.64], R13 ;  /* 0x0000000d26001986 */ /* 0x0005e2000c101504 */
[----:B------:R-:W-:Y:S02]  /*6b00*/  IADD3 R8, R0, 0x1b, RZ ;  /* 0x0000001b00087810 */ /* 0x000fe40007ffe0ff */
[C---:B0-----:R-:W-:Y:S02]  /*6b10*/  IADD3 R9, R16.reuse, c[0x0][0x198], RZ ;  /* 0x0000660010097a10 */ /* 0x041fe40007ffe0ff */
[----:B------:R-:W-:-:S02]  /*6b20*/  LEA.HI.X.SX32 R37, R16, R2, 0x1, P6 ;  /* 0x0000000210257211 */ /* 0x000fc400030f0eff */
[----:B------:R-:W-:Y:S02]  /*6b30*/  ISETP.LT.AND P1, PT, R8, c[0x0][0x17c], !P0 ;  /* 0x00005f0008007a0c */ /* 0x000fe40004721270 */
[----:B------:R-:W-:Y:S02]  /*6b40*/  LEA R8, P6, R9, R3, 0x1 ;  /* 0x0000000309087211 */ /* 0x000fe400078c08ff */
[----:B------:R-:W-:Y:S02]  /*6b50*/  PRMT R24, R13, 0x7632, R24 ;  /* 0x000076320d187816 */ /* 0x000fe40000000018 */
[C---:B------:R-:W-:Y:S02]  /*6b60*/  IADD3 R16, R9.reuse, c[0x0][0x198], RZ ;  /* 0x0000660009107a10 */ /* 0x040fe40007ffe0ff */
[----:B------:R-:W-:Y:S01]  /*6b70*/  LEA.HI.X.SX32 R9, R9, R2, 0x1, P6 ;  /* 0x0000000209097211 */ /* 0x000fe200030f0eff */
[----:B------:R0:W-:Y:S01]  /*6b80*/  @P5 STG.E.U16 [R36.64], R24 ;  /* 0x0000001824005986 */ /* 0x0001e2000c101504 */
[----:B-1----:R-:W-:-:S02]  /*6b90*/  IADD3 R5, R0, 0x1d, RZ ;  /* 0x0000001d00057810 */ /* 0x002fc40007ffe0ff */
[----:B------:R-:W-:Y:S01]  /*6ba0*/  IADD3 R12, R0, 0x1c, RZ ;  /* 0x0000001c000c7810 */ /* 0x000fe20007ffe0ff */
[----:B------:R1:W-:Y:S01]  /*6bb0*/  @P4 STG.E.U16 [R8.64], R17 ;  /* 0x0000001108004986 */ /* 0x0003e2000c101504 */
[C---:B------:R-:W-:Y:S02]  /*6bc0*/  LEA R4, P6, R16.reuse, R3, 0x1 ;  /* 0x0000000310047211 */ /* 0x040fe400078c08ff */
[----:B--2---:R-:W-:Y:S02]  /*6bd0*/  IADD3 R13, R16, c[0x0][0x198], RZ ;  /* 0x00006600100d7a10 */ /* 0x004fe40007ffe0ff */
[----:B------:R-:W-:Y:S02]  /*6be0*/  ISETP.LT.AND P4, PT, R5, c[0x0][0x17c], !P0 ;  /* 0x00005f0005007a0c */ /* 0x000fe40004781270 */
[----:B------:R-:W-:Y:S02]  /*6bf0*/  ISETP.LT.AND P5, PT, R12, c[0x0][0x17c], !P0 ;  /* 0x00005f000c007a0c */ /* 0x000fe400047a1270 */
[----:B------:R-:W-:-:S02]  /*6c00*/  LEA.HI.X.SX32 R5, R16, R2, 0x1, P6 ;  /* 0x0000000210057211 */ /* 0x000fc400030f0eff */
[CC--:B------:R-:W-:Y:S02]  /*6c10*/  LEA R12, P6, R13.reuse, R3.reuse, 0x1 ;  /* 0x000000030d0c7211 */ /* 0x0c0fe400078c08ff */
[----:B------:R-:W-:Y:S02]  /*6c20*/  IADD3 R20, R13, c[0x0][0x198], RZ ;  /* 0x000066000d147a10 */ /* 0x000fe40007ffe0ff */
[----:B0-----:R-:W-:Y:S02]  /*6c30*/  PRMT R24, R17, 0x7632, R24 ;  /* 0x0000763211187816 */ /* 0x001fe40000000018 */
[----:B------:R-:W-:Y:S02]  /*6c40*/  LEA.HI.X.SX32 R13, R13, R2, 0x1, P6 ;  /* 0x000000020d0d7211 */ /* 0x000fe400030f0eff */
[----:B------:R-:W-:Y:S01]  /*6c50*/  LEA R32, P6, R20, R3, 0x1 ;  /* 0x0000000314207211 */ /* 0x000fe200078c08ff */
[----:B------:R0:W-:Y:S01]  /*6c60*/  @P3 STG.E.U16 [R4.64], R24 ;  /* 0x0000001804003986 */ /* 0x0001e2000c101504 */
[----:B-1----:R-:W-:-:S02]  /*6c70*/  IADD3 R8, R0, 0x1f, RZ ;  /* 0x0000001f00087810 */ /* 0x002fc40007ffe0ff */
[C---:B------:R-:W-:Y:S01]  /*6c80*/  IADD3 R9, R20.reuse, c[0x0][0x198], RZ ;  /* 0x0000660014097a10 */ /* 0x040fe20007ffe0ff */
[----:B------:R1:W-:Y:S01]  /*6c90*/  @P2 STG.E.U16 [R12.64], R21 ;  /* 0x000000150c002986 */ /* 0x0003e2000c101504 */
[----:B------:R-:W-:Y:S02]  /*6ca0*/  LEA.HI.X.SX32 R33, R20, R2, 0x1, P6 ;  /* 0x0000000214217211 */ /* 0x000fe400030f0eff */
[----:B------:R-:W-:Y:S02]  /*6cb0*/  ISETP.LT.AND P2, PT, R8, c[0x0][0x17c], !P0 ;  /* 0x00005f0008007a0c */ /* 0x000fe40004741270 */
[----:B------:R-:W-:Y:S02]  /*6cc0*/  LEA R8, P6, R9, R3, 0x1 ;  /* 0x0000000309087211 */ /* 0x000fe400078c08ff */
[----:B------:R-:W-:Y:S02]  /*6cd0*/  IADD3 R16, R0, 0x1e, RZ ;  /* 0x0000001e00107810 */ /* 0x000fe40007ffe0ff */
[----:B------:R-:W-:-:S02]  /*6ce0*/  PRMT R20, R21, 0x7632, R20 ;  /* 0x0000763215147816 */ /* 0x000fc40000000014 */
[C---:B------:R-:W-:Y:S02]  /*6cf0*/  IADD3 R17, R9.reuse, c[0x0][0x198], RZ ;  /* 0x0000660009117a10 */ /* 0x040fe40007ffe0ff */
[----:B------:R-:W-:Y:S01]  /*6d00*/  LEA.HI.X.SX32 R9, R9, R2, 0x1, P6 ;  /* 0x0000000209097211 */ /* 0x000fe200030f0eff */
[----:B------:R-:W-:Y:S01]  /*6d10*/  @P1 STG.E.U16 [R32.64], R20 ;  /* 0x0000001420001986 */ /* 0x000fe2000c101504 */
[----:B0-----:R-:W-:Y:S02]  /*6d20*/  IADD3 R5, R0, 0x21, RZ ;  /* 0x0000002100057810 */ /* 0x001fe40007ffe0ff */
[----:B------:R-:W-:Y:S01]  /*6d30*/  ISETP.LT.AND P3, PT, R16, c[0x0][0x17c], !P0 ;  /* 0x00005f0010007a0c */ /* 0x000fe20004761270 */
[----:B------:R0:W-:Y:S01]  /*6d40*/  @P5 STG.E.U16 [R8.64], R25 ;  /* 0x0000001908005986 */ /* 0x0001e2000c101504 */
[----:B------:R-:W-:Y:S02]  /*6d50*/  LEA R4, P6, R17, R3, 0x1 ;  /* 0x0000000311047211 */ /* 0x000fe400078c08ff */
[----:B------:R-:W-:-:S02]  /*6d60*/  IADD3 R16, R0, 0x20, RZ ;  /* 0x0000002000107810 */ /* 0x000fc40007ffe0ff */
[----:B-1----:R-:W-:Y:S02]  /*6d70*/  IADD3 R13, R17, c[0x0][0x198], RZ ;  /* 0x00006600110d7a10 */ /* 0x002fe40007ffe0ff */
[----:B------:R-:W-:Y:S02]  /*6d80*/  ISETP.LT.AND P5, PT, R5, c[0x0][0x17c], !P0 ;  /* 0x00005f0005007a0c */ /* 0x000fe400047a1270 */
[----:B------:R-:W-:Y:S02]  /*6d90*/  LEA.HI.X.SX32 R5, R17, R2, 0x1, P6 ;  /* 0x0000000211057211 */ /* 0x000fe400030f0eff */
[----:B------:R-:W-:Y:S02]  /*6da0*/  PRMT R21, R25, 0x7632, R21 ;  /* 0x0000763219157816 */ /* 0x000fe40000000015 */
[----:B------:R-:W-:Y:S02]  /*6db0*/  ISETP.LT.AND P1, PT, R16, c[0x0][0x17c], !P0 ;  /* 0x00005f0010007a0c */ /* 0x000fe40004721270 */
[----:B------:R-:W-:Y:S01]  /*6dc0*/  LEA R12, P6, R13, R3, 0x1 ;  /* 0x000000030d0c7211 */ /* 0x000fe200078c08ff */
[----:B------:R1:W-:Y:S01]  /*6dd0*/  @P4 STG.E.U16 [R4.64], R21 ;  /* 0x0000001504004986 */ /* 0x0003e2000c101504 */
[----:B------:R-:W-:-:S02]  /*6de0*/  IADD3 R16, R0, 0x22, RZ ;  /* 0x0000002200107810 */ /* 0x000fc40007ffe0ff */
[C---:B------:R-:W-:Y:S02]  /*6df0*/  IADD3 R17, R13.reuse, c[0x0][0x198], RZ ;  /* 0x000066000d117a10 */ /* 0x040fe40007ffe0ff */
[----:B------:R-:W-:Y:S02]  /*6e00*/  LEA.HI.X.SX32 R13, R13, R2, 0x1, P6 ;  /* 0x000000020d0d7211 */ /* 0x000fe400030f0eff */
[----:B------:R-:W-:Y:S02]  /*6e10*/  ISETP.LT.AND P4, PT, R16, c[0x0][0x17c], !P0 ;  /* 0x00005f0010007a0c */ /* 0x000fe40004781270 */
[C---:B------:R-:W-:Y:S01]  /*6e20*/  LEA R16, P6, R17.reuse, R3, 0x1 ;  /* 0x0000000311107211 */ /* 0x040fe200078c08ff */
[----:B------:R2:W-:Y:S01]  /*6e30*/  @P3 STG.E.U16 [R12.64], R29 ;  /* 0x0000001d0c003986 */ /* 0x0005e2000c101504 */
[----:B0-----:R-:W-:Y:S02]  /*6e40*/  IADD3 R8, R0, 0x23, RZ ;  /* 0x0000002300087810 */ /* 0x001fe40007ffe0ff */
[----:B------:R-:W-:-:S02]  /*6e50*/  IADD3 R9, R17, c[0x0][0x198], RZ ;  /* 0x0000660011097a10 */ /* 0x000fc40007ffe0ff */
[-C--:B------:R-:W-:Y:S02]  /*6e60*/  LEA.HI.X.SX32 R17, R17, R2.reuse, 0x1, P6 ;  /* 0x0000000211117211 */ /* 0x080fe400030f0eff */
[----:B------:R-:W-:Y:S02]  /*6e70*/  ISETP.LT.AND P3, PT, R8, c[0x0][0x17c], !P0 ;  /* 0x00005f0008007a0c */ /* 0x000fe40004761270 */
[----:B------:R-:W-:Y:S02]  /*6e80*/  LEA R8, P6, R9, R3, 0x1 ;  /* 0x0000000309087211 */ /* 0x000fe400078c08ff */
[----:B------:R-:W-:Y:S02]  /*6e90*/  PRMT R24, R29, 0x7632, R24 ;  /* 0x000076321d187816 */ /* 0x000fe40000000018 */
[C---:B-1----:R-:W-:Y:S02]  /*6ea0*/  IADD3 R21, R9.reuse, c[0x0][0x198], RZ ;  /* 0x0000660009157a10 */ /* 0x042fe40007ffe0ff */
[----:B------:R-:W-:Y:S01]  /*6eb0*/  LEA.HI.X.SX32 R9, R9, R2, 0x1, P6 ;  /* 0x0000000209097211 */ /* 0x000fe200030f0eff */
[----:B------:R0:W-:Y:S01]  /*6ec0*/  @P2 STG.E.U16 [R16.64], R24 ;  /* 0x0000001810002986 */ /* 0x0001e2000c101504 */
[----:B------:R-:W-:-:S02]  /*6ed0*/  IADD3 R5, R0, 0x25, RZ ;  /* 0x0000002500057810 */ /* 0x000fc40007ffe0ff */
[CC--:B------:R-:W-:Y:S01]  /*6ee0*/  LEA R4, P6, R21.reuse, R3.reuse, 0x1 ;  /* 0x0000000315047211 */ /* 0x0c0fe200078c08ff */
[----:B------:R1:W-:Y:S01]  /*6ef0*/  @P1 STG.E.U16 [R8.64], R34 ;  /* 0x0000002208001986 */ /* 0x0003e2000c101504 */
[----:B--2---:R-:W-:Y:S02]  /*6f00*/  IADD3 R13, R21, c[0x0][0x198], RZ ;  /* 0x00006600150d7a10 */ /* 0x004fe40007ffe0ff */
[----:B------:R-:W-:Y:S02]  /*6f10*/  ISETP.LT.AND P1, PT, R5, c[0x0][0x17c], !P0 ;  /* 0x00005f0005007a0c */ /* 0x000fe40004721270 */
[----:B------:R-:W-:Y:S02]  /*6f20*/  LEA.HI.X.SX32 R5, R21, R2, 0x1, P6 ;  /* 0x0000000215057211 */ /* 0x000fe400030f0eff */
[----:B------:R-:W-:Y:S02]  /*6f30*/  PRMT R21, R34, 0x7632, R21 ;  /* 0x0000763222157816 */ /* 0x000fe40000000015 */
[----:B------:R-:W-:-:S02]  /*6f40*/  LEA R12, P6, R13, R3, 0x1 ;  /* 0x000000030d0c7211 */ /* 0x000fc400078c08ff */
[C---:B0-----:R-:W-:Y:S01]  /*6f50*/  IADD3 R16, R0.reuse, 0x26, RZ ;  /* 0x0000002600107810 */ /* 0x041fe20007ffe0ff */
[----:B------:R0:W-:Y:S01]  /*6f60*/  @P5 STG.E.U16 [R4.64], R21 ;  /* 0x0000001504005986 */ /* 0x0001e2000c101504 */
[C---:B------:R-:W-:Y:S02]  /*6f70*/  IADD3 R17, R13.reuse, c[0x0][0x198], RZ ;  /* 0x000066000d117a10 */ /* 0x040fe40007ffe0ff */
[----:B------:R-:W-:Y:S02]  /*6f80*/  IADD3 R20, R0, 0x24, RZ ;  /* 0x0000002400147810 */ /* 0x000fe40007ffe0ff */
[----:B------:R-:W-:Y:S02]  /*6f90*/  LEA.HI.X.SX32 R13, R13, R2, 0x1, P6 ;  /* 0x000000020d0d7211 */ /* 0x000fe400030f0eff */
[----:B------:R-:W-:Y:S02]  /*6fa0*/  ISETP.LT.AND P5, PT, R16, c[0x0][0x17c], !P0 ;  /* 0x00005f0010007a0c */ /* 0x000fe400047a1270 */
[----:B------:R-:W-:Y:S01]  /*6fb0*/  LEA R16, P6, R17, R3, 0x1 ;  /* 0x0000000311107211 */ /* 0x000fe200078c08ff */
[----:B------:R2:W-:Y:S01]  /*6fc0*/  @P4 STG.E.U16 [R12.64], R6 ;  /* 0x000000060c004986 */ /* 0x0005e2000c101504 */
[----:B-1----:R-:W-:-:S02]  /*6fd0*/  IADD3 R8, R0, 0x27, RZ ;  /* 0x0000002700087810 */ /* 0x002fc40007ffe0ff */
[----:B------:R-:W-:Y:S02]  /*6fe0*/  ISETP.LT.AND P2, PT, R20, c[0x0][0x17c], !P0 ;  /* 0x00005f0014007a0c */ /* 0x000fe40004741270 */
[C---:B------:R-:W-:Y:S02]  /*6ff0*/  IADD3 R9, R17.reuse, c[0x0][0x198], RZ ;  /* 0x0000660011097a10 */ /* 0x040fe40007ffe0ff */
[----:B------:R-:W-:Y:S02]  /*7000*/  LEA.HI.X.SX32 R17, R17, R2, 0x1, P6 ;  /* 0x0000000211117211 */ /* 0x000fe400030f0eff */
[----:B------:R-:W-:Y:S02]  /*7010*/  ISETP.LT.AND P4, PT, R8, c[0x0][0x17c], !P0 ;  /* 0x00005f0008007a0c */ /* 0x000fe40004781270 */
[----:B------:R-:W-:Y:S02]  /*7020*/  LEA R8, P6, R9, R3, 0x1 ;  /* 0x0000000309087211 */ /* 0x000fe400078c08ff */
[----:B------:R-:W-:-:S02]  /*7030*/  PRMT R24, R6, 0x7632, R24 ;  /* 0x0000763206187816 */ /* 0x000fc40000000018 */
[C---:B0-----:R-:W-:Y:S02]  /*7040*/  IADD3 R21, R9.reuse, c[0x0][0x198], RZ ;  /* 0x0000660009157a10 */ /* 0x041fe40007ffe0ff */
[----:B------:R-:W-:Y:S01]  /*7050*/  LEA.HI.X.SX32 R9, R9, R2, 0x1, P6 ;  /* 0x0000000209097211 */ /* 0x000fe200030f0eff */
[----:B------:R0:W-:Y:S01]  /*7060*/  @P3 STG.E.U16 [R16.64], R24 ;  /* 0x0000001810003986 */ /* 0x0001e2000c101504 */
[----:B------:R-:W-:Y:S02]  /*7070*/  IADD3 R5, R0, 0x29, RZ ;  /* 0x0000002900057810 */ /* 0x000fe40007ffe0ff */
[C---:B------:R-:W-:Y:S01]  /*7080*/  LEA R4, P6, R21.reuse, R3, 0x1 ;  /* 0x0000000315047211 */ /* 0x040fe200078c08ff */
[----:B------:R1:W-:Y:S01]  /*7090*/  @P2 STG.E.U16 [R8.64], R10 ;  /* 0x0000000a08002986 */ /* 0x0003e2000c101504 */
[----:B--2---:R-:W-:Y:S02]  /*70a0*/  IADD3 R13, R21, c[0x0][0x198], RZ ;  /* 0x00006600150d7a10 */ /* 0x004fe40007ffe0ff */
[----:B------:R-:W-:-:S02]  /*70b0*/  ISETP.LT.AND P2, PT, R5, c[0x0][0x17c], !P0 ;  /* 0x00005f0005007a0c */ /* 0x000fc40004741270 */
[-C--:B------:R-:W-:Y:S02]  /*70c0*/  LEA.HI.X.SX32 R5, R21, R2.reuse, 0x1, P6 ;  /* 0x0000000215057211 */ /* 0x080fe400030f0eff */
[CC--:B------:R-:W-:Y:S02]  /*70d0*/  LEA R12, P6, R13.reuse, R3.reuse, 0x1 ;  /* 0x000000030d0c7211 */ /* 0x0c0fe400078c08ff */
[C---:B0-----:R-:W-:Y:S02]  /*70e0*/  IADD3 R17, R13.reuse, c[0x0][0x198], RZ ;  /* 0x000066000d117a10 */ /* 0x041fe40007ffe0ff */
[----:B------:R-:W-:Y:S02]  /*70f0*/  IADD3 R20, R0, 0x28, RZ ;  /* 0x0000002800147810 */ /* 0x000fe40007ffe0ff */
[----:B------:R-:W-:Y:S02]  /*7100*/  LEA.HI.X.SX32 R13, R13, R2, 0x1, P6 ;  /* 0x000000020d0d7211 */ /* 0x000fe400030f0eff */
[----:B------:R-:W-:-:S02]  /*7110*/  LEA R16, P6, R17, R3, 0x1 ;  /* 0x0000000311107211 */ /* 0x000fc400078c08ff */
[----:B------:R-:W-:Y:S02]  /*7120*/  ISETP.LT.AND P3, PT, R20, c[0x0][0x17c], !P0 ;  /* 0x00005f0014007a0c */ /* 0x000fe40004761270 */
[C---:B-1----:R-:W-:Y:S02]  /*7130*/  IADD3 R9, R17.reuse, c[0x0][0x198], RZ ;  /* 0x0000660011097a10 */ /* 0x042fe40007ffe0ff */
[----:B------:R-:W-:Y:S02]  /*7140*/  LEA.HI.X.SX32 R17, R17, R2, 0x1, P6 ;  /* 0x0000000211117211 */ /* 0x000fe400030f0eff */
[----:B------:R-:W-:Y:S02]  /*7150*/  PRMT R20, R10, 0x7632, R20 ;  /* 0x000076320a147816 */ /* 0x000fe40000000014 */
[C---:B------:R-:W-:Y:S02]  /*7160*/  LEA R8, P6, R9.reuse, R3, 0x1 ;  /* 0x0000000309087211 */ /* 0x040fe400078c08ff */
[----:B------:R-:W-:Y:S01]  /*7170*/  PRMT R21, R14, 0x7632, R21 ;  /* 0x000076320e157816 */ /* 0x000fe20000000015 */
[----:B------:R0:W-:Y:S01]  /*7180*/  @P1 STG.E.U16 [R4.64], R20 ;  /* 0x0000001404001986 */ /* 0x0001e2000c101504 */
[----:B------:R-:W-:-:S02]  /*7190*/  IADD3 R10, R9, c[0x0][0x198], RZ ;  /* 0x00006600090a7a10 */ /* 0x000fc40007ffe0ff */
[----:B------:R-:W-:Y:S01]  /*71a0*/  IADD3 R6, R0, 0x2a, RZ ;  /* 0x0000002a00067810 */ /* 0x000fe20007ffe0ff */
[----:B------:R1:W-:Y:S01]  /*71b0*/  @P5 STG.E.U16 [R12.64], R14 ;  /* 0x0000000e0c005986 */ /* 0x0003e2000c101504 */
[----:B------:R-:W-:Y:S02]  /*71c0*/  LEA.HI.X.SX32 R9, R9, R2, 0x1, P6 ;  /* 0x0000000209097211 */ /* 0x000fe400030f0eff */
[----:B------:R-:W-:Y:S01]  /*71d0*/  ISETP.LT.AND P1, PT, R6, c[0x0][0x17c], !P0 ;  /* 0x00005f0006007a0c */ /* 0x000fe20004721270 */
[----:B------:R2:W-:Y:S01]  /*71e0*/  @P4 STG.E.U16 [R16.64], R21 ;  /* 0x0000001510004986 */ /* 0x0005e2000c101504 */
[C---:B------:R-:W-:Y:S02]  /*71f0*/  IADD3 R6, R0.reuse, 0x2b, RZ ;  /* 0x0000002b00067810 */ /* 0x040fe40007ffe0ff */
[----:B0-----:R-:W-:Y:S01]  /*7200*/  IADD3 R5, R0, 0x2d, RZ ;  /* 0x0000002d00057810 */ /* 0x001fe20007ffe0ff */
[----:B------:R0:W-:Y:S01]  /*7210*/  @P3 STG.E.U16 [R8.64], R18 ;  /* 0x0000001208003986 */ /* 0x0001e2000c101504 */
[----:B------:R-:W-:-:S02]  /*7220*/  LEA R4, P6, R10, R3, 0x1 ;  /* 0x000000030a047211 */ /* 0x000fc400078c08ff */
[C---:B-1----:R-:W-:Y:S02]  /*7230*/  IADD3 R13, R10.reuse, c[0x0][0x198], RZ ;  /* 0x000066000a0d7a10 */ /* 0x042fe40007ffe0ff */
[----:B------:R-:W-:Y:S02]  /*7240*/  ISETP.LT.AND P3, PT, R5, c[0x0][0x17c], !P0 ;  /* 0x00005f0005007a0c */ /* 0x000fe40004761270 */
[----:B------:R-:W-:Y:S02]  /*7250*/  LEA.HI.X.SX32 R5, R10, R2, 0x1, P6 ;  /* 0x000000020a057211 */ /* 0x000fe400030f0eff */
[C---:B------:R-:W-:Y:S02]  /*7260*/  LEA R12, P6, R13.reuse, R3, 0x1 ;  /* 0x000000030d0c7211 */ /* 0x040fe400078c08ff */
[----:B------:R-:W-:Y:S02]  /*7270*/  ISETP.LT.AND P5, PT, R6, c[0x0][0x17c], !P0 ;  /* 0x00005f0006007a0c */ /* 0x000fe400047a1270 */
[----:B------:R-:W-:-:S02]  /*7280*/  IADD3 R10, R13, c[0x0][0x198], RZ ;  /* 0x000066000d0a7a10 */ /* 0x000fc40007ffe0ff */
[----:B------:R-:W-:Y:S02]  /*7290*/  IADD3 R6, R0, 0x2c, RZ ;  /* 0x0000002c00067810 */ /* 0x000fe40007ffe0ff */
[-C--:B------:R-:W-:Y:S02]  /*72a0*/  LEA.HI.X.SX32 R13, R13, R2.reuse, 0x1, P6 ;  /* 0x000000020d0d7211 */ /* 0x080fe400030f0eff */
[----:B--2---:R-:W-:Y:S02]  /*72b0*/  LEA R16, P6, R10, R3, 0x1 ;  /* 0x000000030a107211 */ /* 0x004fe400078c08ff */
[----:B------:R-:W-:Y:S02]  /*72c0*/  ISETP.LT.AND P4, PT, R6, c[0x0][0x17c], !P0 ;  /* 0x00005f0006007a0c */ /* 0x000fe40004781270 */
[C---:B0-----:R-:W-:Y:S02]  /*72d0*/  IADD3 R9, R10.reuse, c[0x0][0x198], RZ ;  /* 0x000066000a097a10 */ /* 0x041fe40007ffe0ff */
[----:B------:R-:W-:-:S02]  /*72e0*/  LEA.HI.X.SX32 R17, R10, R2, 0x1, P6 ;  /* 0x000000020a117211 */ /* 0x000fc400030f0eff */
[----:B------:R-:W-:Y:S02]  /*72f0*/  PRMT R14, R18, 0x7632, R14 ;  /* 0x00007632120e7816 */ /* 0x000fe4000000000e */
[C---:B------:R-:W-:Y:S02]  /*7300*/  LEA R8, P6, R9.reuse, R3, 0x1 ;  /* 0x0000000309087211 */ /* 0x040fe400078c08ff */
[----:B------:R-:W-:Y:S01]  /*7310*/  PRMT R18, R22, 0x7632, R18 ;  /* 0x0000763216127816 */ /* 0x000fe20000000012 */
[----:B------:R0:W-:Y:S01]  /*7320*/  @P2 STG.E.U16 [R4.64], R14 ;  /* 0x0000000e04002986 */ /* 0x0001e2000c101504 */
[C---:B------:R-:W-:Y:S02]  /*7330*/  IADD3 R10, R9.reuse, c[0x0][0x198], RZ ;  /* 0x00006600090a7a10 */ /* 0x040fe40007ffe0ff */
[----:B------:R-:W-:Y:S01]  /*7340*/  LEA.HI.X.SX32 R9, R9, R2, 0x1, P6 ;  /* 0x0000000209097211 */ /* 0x000fe200030f0eff */
[----:B------:R1:W-:Y:S01]  /*7350*/  @P1 STG.E.U16 [R12.64], R22 ;  /* 0x000000160c001986 */ /* 0x0003e2000c101504 */
[----:B------:R-:W-:-:S03]  /*7360*/  IADD3 R6, R0, 0x2e, RZ ;  /* 0x0000002e00067810 */ /* 0x000fc60007ffe0ff */
[----:B------:R2:W-:Y:S01]  /*7370*/  @P5 STG.E.U16 [R16.64], R18 ;  /* 0x0000001210005986 */ /* 0x0005e2000c101504 */
[----:B------:R-:W-:Y:S02]  /*7380*/  ISETP.LT.AND P2, PT, R6, c[0x0][0x17c], !P0 ;  /* 0x00005f0006007a0c */ /* 0x000fe40004741270 */
[C---:B------:R-:W-:Y:S01]  /*7390*/  IADD3 R6, R0.reuse, 0x2f, RZ ;  /* 0x0000002f00067810 */ /* 0x040fe20007ffe0ff */
[----:B------:R3:W-:Y:S01]  /*73a0*/  @P4 STG.E.U16 [R8.64], R26 ;  /* 0x0000001a08004986 */ /* 0x0007e2000c101504 */
[----:B0-----:R-:W-:Y:S02]  /*73b0*/  IADD3 R5, R0, 0x31, RZ ;  /* 0x0000003100057810 */ /* 0x001fe40007ffe0ff */
[C---:B------:R-:W-:Y:S02]  /*73c0*/  LEA R4, P6, R10.reuse, R3, 0x1 ;  /* 0x000000030a047211 */ /* 0x040fe400078c08ff */
[----:B-1----:R-:W-:Y:S02]  /*73d0*/  IADD3 R13, R10, c[0x0][0x198], RZ ;  /* 0x000066000a0d7a10 */ /* 0x002fe40007ffe0ff */
[----:B------:R-:W-:-:S02]  /*73e0*/  ISETP.LT.AND P4, PT, R5, c[0x0][0x17c], !P0 ;  /* 0x00005f0005007a0c */ /* 0x000fc40004781270 */
[-C--:B------:R-:W-:Y:S02]  /*73f0*/  LEA.HI.X.SX32 R5, R10, R2.reuse, 0x1, P6 ;  /* 0x000000020a057211 */ /* 0x080fe400030f0eff */
[C---:B------:R-:W-:Y:S02]  /*7400*/  LEA R12, P6, R13.reuse, R3, 0x1 ;  /* 0x000000030d0c7211 */ /* 0x040fe400078c08ff */
[C---:B------:R-:W-:Y:S02]  /*7410*/  IADD3 R10, R13.reuse, c[0x0][0x198], RZ ;  /* 0x000066000d0a7a10 */ /* 0x040fe40007ffe0ff */
[----:B------:R-:W-:Y:S02]  /*7420*/  ISETP.LT.AND P1, PT, R6, c[0x0][0x17c], !P0 ;  /* 0x00005f0006007a0c */ /* 0x000fe40004721270 */
[----:B------:R-:W-:Y:S02]  /*7430*/  IADD3 R6, R0, 0x30, RZ ;  /* 0x0000003000067810 */ /* 0x000fe40007ffe0ff */
[----:B------:R-:W-:-:S02]  /*7440*/  LEA.HI.X.SX32 R13, R13, R2, 0x1, P6 ;  /* 0x000000020d0d7211 */ /* 0x000fc400030f0eff */
[----:B------:R-:W-:Y:S02]  /*7450*/  PRMT R14, R26, 0x7632, R14 ;  /* 0x000076321a0e7816 */ /* 0x000fe4000000000e */
[C---:B--2---:R-:W-:Y:S02]  /*7460*/  LEA R16, P6, R10.reuse, R3, 0x1 ;  /* 0x000000030a107211 */ /* 0x044fe400078c08ff */
[----:B---3--:R-:W-:Y:S01]  /*7470*/  IADD3 R9, R10, c[0x0][0x198], RZ ;  /* 0x000066000a097a10 */ /* 0x008fe20007ffe0ff */
[----:B------:R0:W-:Y:S01]  /*7480*/  @P3 STG.E.U16 [R4.64], R14 ;  /* 0x0000000e04003986 */ /* 0x0001e2000c101504 */
[----:B------:R-:W-:Y:S02]  /*7490*/  ISETP.LT.AND P5, PT, R6, c[0x0][0x17c], !P0 ;  /* 0x00005f0006007a0c */ /* 0x000fe400047a1270 */
[----:B------:R-:W-:Y:S01]  /*74a0*/  IADD3 R6, R0, 0x32, RZ ;  /* 0x0000003200067810 */ /* 0x000fe20007ffe0ff */
[----:B------:R1:W-:Y:S01]  /*74b0*/  @P2 STG.E.U16 [R12.64], R30 ;  /* 0x0000001e0c002986 */ /* 0x0003e2000c101504 */
[----:B------:R-:W-:-:S02]  /*74c0*/  LEA.HI.X.SX32 R17, R10, R2, 0x1, P6 ;  /* 0x000000020a117211 */ /* 0x000fc400030f0eff */
[CC--:B------:R-:W-:Y:S02]  /*74d0*/  LEA R8, P6, R9.reuse, R3.reuse, 0x1 ;  /* 0x0000000309087211 */ /* 0x0c0fe400078c08ff */
[----:B------:R-:W-:Y:S02]  /*74e0*/  ISETP.LT.AND P3, PT, R6, c[0x0][0x17c], !P0 ;  /* 0x00005f0006007a0c */ /* 0x000fe40004761270 */
[----:B------:R-:W-:Y:S02]  /*74f0*/  IADD3 R6, R0, 0x33, RZ ;  /* 0x0000003300067810 */ /* 0x000fe40007ffe0ff */
[C---:B0-----:R-:W-:Y:S02]  /*7500*/  IADD3 R5, R9.reuse, c[0x0][0x198], RZ ;  /* 0x0000660009057a10 */ /* 0x041fe40007ffe0ff */
[----:B------:R-:W-:Y:S02]  /*7510*/  LEA.HI.X.SX32 R9, R9, R2, 0x1, P6 ;  /* 0x0000000209097211 */ /* 0x000fe400030f0eff */
[----:B------:R-:W-:-:S02]  /*7520*/  LEA R4, P6, R5, R3, 0x1 ;  /* 0x0000000305047211 */ /* 0x000fc400078c08ff */
[C---:B------:R-:W-:Y:S02]  /*7530*/  IADD3 R10, R5.reuse, c[0x0][0x198], RZ ;  /* 0x00006600050a7a10 */ /* 0x040fe40007ffe0ff */
[----:B-1----:R-:W-:Y:S02]  /*7540*/  PRMT R13, R30, 0x7632, R13 ;  /* 0x000076321e0d7816 */ /* 0x002fe4000000000d */
[----:B------:R-:W-:Y:S02]  /*7550*/  ISETP.LT.AND P2, PT, R6, c[0x0][0x17c], !P0 ;  /* 0x00005f0006007a0c */ /* 0x000fe40004741270 */
[----:B------:R-:W-:Y:S01]  /*7560*/  IADD3 R6, R0, 0x34, RZ ;  /* 0x0000003400067810 */ /* 0x000fe20007ffe0ff */
[----:B------:R0:W-:Y:S01]  /*7570*/  @P1 STG.E.U16 [R16.64], R13 ;  /* 0x0000000d10001986 */ /* 0x0001e2000c101504 */
[----:B------:R-:W-:Y:S02]  /*7580*/  LEA.HI.X.SX32 R5, R5, R2, 0x1, P6 ;  /* 0x0000000205057211 */ /* 0x000fe400030f0eff */
[C---:B------:R-:W-:Y:S01]  /*7590*/  LEA R12, P6, R10.reuse, R3, 0x1 ;  /* 0x000000030a0c7211 */ /* 0x040fe200078c08ff */
[----:B------:R1:W-:Y:S01]  /*75a0*/  @P5 STG.E.U16 [R8.64], R35 ;  /* 0x0000002308005986 */ /* 0x0003e2000c101504 */
[----:B------:R-:W-:-:S02]  /*75b0*/  IADD3 R14, R10, c[0x0][0x198], RZ ;  /* 0x000066000a0e7a10 */ /* 0x000fc40007ffe0ff */
[----:B------:R-:W-:Y:S02]  /*75c0*/  ISETP.LT.AND P1, PT, R6, c[0x0][0x17c], !P0 ;  /* 0x00005f0006007a0c */ /* 0x000fe40004721270 */
[----:B------:R-:W-:Y:S02]  /*75d0*/  IADD3 R6, R0, 0x35, RZ ;  /* 0x0000003500067810 */ /* 0x000fe40007ffe0ff */
[----:B------:R-:W-:Y:S02]  /*75e0*/  PRMT R18, R7, 0x7632, R18 ;  /* 0x0000763207127816 */ /* 0x000fe40000000012 */
[----:B0-----:R-:W-:Y:S02]  /*75f0*/  PRMT R17, R35, 0x7632, R17 ;  /* 0x0000763223117816 */ /* 0x001fe40000000011 */
[----:B------:R-:W-:Y:S02]  /*7600*/  LEA.HI.X.SX32 R13, R10, R2, 0x1, P6 ;  /* 0x000000020a0d7211 */ /* 0x000fe400030f0eff */
[----:B------:R-:W-:Y:S01]  /*7610*/  LEA R16, P6, R14, R3, 0x1 ;  /* 0x000000030e107211 */ /* 0x000fe200078c08ff */
[----:B------:R0:W-:Y:S01]  /*7620*/  @P4 STG.E.U16 [R4.64], R17 ;  /* 0x0000001104004986 */ /* 0x0001e2000c101504 */
[----:B------:R-:W-:-:S02]  /*7630*/  ISETP.LT.AND P5, PT, R6, c[0x0][0x17c], !P0 ;  /* 0x00005f0006007a0c */ /* 0x000fc400047a1270 */
[----:B-1----:R-:W-:Y:S01]  /*7640*/  IADD3 R8, R14, c[0x0][0x198], RZ ;  /* 0x000066000e087a10 */ /* 0x002fe20007ffe0ff */
[----:B------:R1:W-:Y:S01]  /*7650*/  @P3 STG.E.U16 [R12.64], R7 ;  /* 0x000000070c003986 */ /* 0x0003e2000c101504 */
[----:B------:R-:W-:Y:S02]  /*7660*/  IADD3 R6, R0, 0x36, RZ ;  /* 0x0000003600067810 */ /* 0x000fe40007ffe0ff */
[----:B------:R-:W-:Y:S02]  /*7670*/  IADD3 R9, R8, c[0x0][0x198], RZ ;  /* 0x0000660008097a10 */ /* 0x000fe40007ffe0ff */
[----:B------:R-:W-:Y:S02]  /*7680*/  ISETP.LT.AND P4, PT, R6, c[0x0][0x17c], !P0 ;  /* 0x00005f0006007a0c */ /* 0x000fe40004781270 */
[----:B------:R-:W-:Y:S02]  /*7690*/  IADD3 R6, R0, 0x37, RZ ;  /* 0x0000003700067810 */ /* 0x000fe40007ffe0ff */
[----:B0-----:R-:W-:-:S02]  /*76a0*/  LEA.HI.X.SX32 R17, R14, R2, 0x1, P6 ;  /* 0x000000020e117211 */ /* 0x001fc400030f0eff */
[----:B------:R-:W-:Y:S02]  /*76b0*/  IADD3 R5, R0, 0x38, RZ ;  /* 0x0000003800057810 */ /* 0x000fe40007ffe0ff */
[CC--:B------:R-:W-:Y:S01]  /*76c0*/  LEA R4, P6, R8.reuse, R3.reuse, 0x1 ;  /* 0x0000000308047211 */ /* 0x0c0fe200078c08ff */
[----:B------:R-:W-:Y:S01]  /*76d0*/  @P2 STG.E.U16 [R16.64], R18 ;  /* 0x0000001210002986 */ /* 0x000fe2000c101504 */
[----:B------:R-:W-:Y:S02]  /*76e0*/  ISETP.LT.AND P2, PT, R5, c[0x0][0x17c], !P0 ;  /* 0x00005f0005007a0c */ /* 0x000fe40004741270 */
[----:B------:R-:W-:Y:S02]  /*76f0*/  LEA.HI.X.SX32 R5, R8, R2, 0x1, P6 ;  /* 0x0000000208057211 */ /* 0x000fe400030f0eff */
[----:B------:R-:W-:Y:S02]  /*7700*/  LEA R8, P6, R9, R3, 0x1 ;  /* 0x0000000309087211 */ /* 0x000fe400078c08ff */
[----:B------:R-:W-:Y:S01]  /*7710*/  ISETP.LT.AND P3, PT, R6, c[0x0][0x17c], !P0 ;  /* 0x00005f0006007a0c */ /* 0x000fe20004761270 */
[----:B------:R0:W-:Y:S01]  /*7720*/  @P1 STG.E.U16 [R4.64], R11 ;  /* 0x0000000b04001986 */ /* 0x0001e2000c101504 */
[----:B------:R-:W-:-:S02]  /*7730*/  IADD3 R6, R0, 0x39, RZ ;  /* 0x0000003900067810 */ /* 0x000fc40007ffe0ff */
[----:B------:R-:W-:Y:S02]  /*7740*/  IADD3 R10, R9, c[0x0][0x198], RZ ;  /* 0x00006600090a7a10 */ /* 0x000fe40007ffe0ff */
[----:B------:R-:W-:Y:S02]  /*7750*/  PRMT R14, R11, 0x7632, R14 ;  /* 0x000076320b0e7816 */ /* 0x000fe4000000000e */
[----:B------:R-:W-:Y:S02]  /*7760*/  LEA.HI.X.SX32 R9, R9, R2, 0x1, P6 ;  /* 0x0000000209097211 */ /* 0x000fe400030f0eff */
[----:B------:R-:W-:Y:S02]  /*7770*/  ISETP.LT.AND P1, PT, R6, c[0x0][0x17c], !P0 ;  /* 0x00005f0006007a0c */ /* 0x000fe40004721270 */
[----:B-1----:R-:W-:Y:S01]  /*7780*/  IADD3 R7, R0, 0x3a, RZ ;  /* 0x0000003a00077810 */ /* 0x002fe20007ffe0ff */
[----:B------:R1:W-:Y:S01]  /*7790*/  @P5 STG.E.U16 [R8.64], R14 ;  /* 0x0000000e08005986 */ /* 0x0003e2000c101504 */
[----:B------:R-:W-:-:S02]  /*77a0*/  LEA R6, P6, R10, R3, 0x1 ;  /* 0x000000030a067211 */ /* 0x000fc400078c08ff */
[C---:B------:R-:W-:Y:S02]  /*77b0*/  IADD3 R13, R10.reuse, c[0x0][0x198], RZ ;  /* 0x000066000a0d7a10 */ /* 0x040fe40007ffe0ff */
[----:B------:R-:W-:Y:S02]  /*77c0*/  ISETP.LT.AND P5, PT, R7, c[0x0][0x17c], !P0 ;  /* 0x00005f0007007a0c */ /* 0x000fe400047a1270 */
[----:B------:R-:W-:Y:S02]  /*77d0*/  LEA.HI.X.SX32 R7, R10, R2, 0x1, P6 ;  /* 0x000000020a077211 */ /* 0x000fe400030f0eff */
[C---:B------:R-:W-:Y:S02]  /*77e0*/  LEA R12, P6, R13.reuse, R3, 0x1 ;  /* 0x000000030d0c7211 */ /* 0x040fe400078c08ff */
[----:B0-----:R-:W-:Y:S01]  /*77f0*/  IADD3 R11, R13, c[0x0][0x198], RZ ;  /* 0x000066000d0b7a10 */ /* 0x001fe20007ffe0ff */
[----:B------:R-:W-:Y:S01]  /*7800*/  @P4 STG.E.U16 [R6.64], R15 ;  /* 0x0000000f06004986 */ /* 0x000fe2000c101504 */
[----:B------:R-:W-:-:S02]  /*7810*/  PRMT R16, R15, 0x7632, R16 ;  /* 0x000076320f107816 */ /* 0x000fc40000000010 */
[-C--:B------:R-:W-:Y:S02]  /*7820*/  LEA.HI.X.SX32 R13, R13, R2.reuse, 0x1, P6 ;  /* 0x000000020d0d7211 */ /* 0x080fe400030f0eff */
[----:B------:R-:W-:Y:S02]  /*7830*/  IADD3 R5, R0, 0x3c, RZ ;  /* 0x0000003c00057810 */ /* 0x000fe40007ffe0ff */
[C---:B------:R-:W-:Y:S01]  /*7840*/  LEA R4, P6, R11.reuse, R3, 0x1 ;  /* 0x000000030b047211 */ /* 0x040fe200078c08ff */
[----:B------:R0:W-:Y:S01]  /*7850*/  @P3 STG.E.U16 [R12.64], R16 ;  /* 0x000000100c003986 */ /* 0x0001e2000c101504 */
[----:B-1----:R-:W-:Y:S02]  /*7860*/  IADD3 R9, R11, c[0x0][0x198], RZ ;  /* 0x000066000b097a10 */ /* 0x002fe40007ffe0ff */
[----:B------:R-:W-:Y:S02]  /*7870*/  ISETP.LT.AND P3, PT, R5, c[0x0][0x17c], !P0 ;  /* 0x00005f0005007a0c */ /* 0x000fe40004761270 */
[----:B------:R-:W-:-:S02]  /*7880*/  LEA.HI.X.SX32 R5, R11, R2, 0x1, P6 ;  /* 0x000000020b057211 */ /* 0x000fc400030f0eff */
[----:B------:R-:W-:Y:S02]  /*7890*/  IADD3 R11, R9, c[0x0][0x198], RZ ;  /* 0x00006600090b7a10 */ /* 0x000fe40007ffe0ff */
[----:B------:R-:W-:Y:S01]  /*78a0*/  IADD3 R10, R0, 0x3b, RZ ;  /* 0x0000003b000a7810 */ /* 0x000fe20007ffe0ff */
[----:B------:R-:W-:Y:S01]  /*78b0*/  @P2 STG.E.U16 [R4.64], R19 ;  /* 0x0000001304002986 */ /* 0x000fe2000c101504 */
[----:B------:R-:W-:Y:S02]  /*78c0*/  IADD3 R14, R11, c[0x0][0x198], RZ ;  /* 0x000066000b0e7a10 */ /* 0x000fe40007ffe0ff */
[----:B------:R-:W-:Y:S02]  /*78d0*/  LEA R8, P6, R9, R3, 0x1 ;  /* 0x0000000309087211 */ /* 0x000fe400078c08ff */
[----:B0-----:R-:W-:Y:S02]  /*78e0*/  IADD3 R13, R14, c[0x0][0x198], RZ ;  /* 0x000066000e0d7a10 */ /* 0x001fe40007ffe0ff */
[----:B------:R-:W-:-:S02]  /*78f0*/  ISETP.LT.AND P4, PT, R10, c[0x0][0x17c], !P0 ;  /* 0x00005f000a007a0c */ /* 0x000fc40004781270 */
[----:B------:R-:W-:Y:S02]  /*7900*/  PRMT R7, R19, 0x7632, R7 ;  /* 0x0000763213077816 */ /* 0x000fe40000000007 */
[----:B------:R-:W-:Y:S02]  /*7910*/  LEA.HI.X.SX32 R9, R9, R2, 0x1, P6 ;  /* 0x0000000209097211 */ /* 0x000fe400030f0eff */
[----:B------:R-:W-:Y:S02]  /*7920*/  IADD3 R10, R0, 0x3d, RZ ;  /* 0x0000003d000a7810 */ /* 0x000fe40007ffe0ff */
[----:B------:R-:W-:Y:S01]  /*7930*/  LEA R6, P6, R11, R3, 0x1 ;  /* 0x000000030b067211 */ /* 0x000fe200078c08ff */
[----:B------:R0:W-:Y:S01]  /*7940*/  @P1 STG.E.U16 [R8.64], R7 ;  /* 0x0000000708001986 */ /* 0x0001e2000c101504 */
[----:B------:R-:W-:Y:S02]  /*7950*/  IADD3 R16, R13, c[0x0][0x198], RZ ;  /* 0x000066000d107a10 */ /* 0x000fe40007ffe0ff */
[----:B------:R-:W-:-:S02]  /*7960*/  ISETP.LT.AND P2, PT, R10, c[0x0][0x17c], !P0 ;  /* 0x00005f000a007a0c */ /* 0x000fc40004741270 */
[-C--:B------:R-:W-:Y:S02]  /*7970*/  LEA R10, P1, R14, R3.reuse, 0x1 ;  /* 0x000000030e0a7211 */ /* 0x080fe400078208ff */
[----:B------:R-:W-:Y:S02]  /*7980*/  IADD3 R17, R16, c[0x0][0x198], RZ ;  /* 0x0000660010117a10 */ /* 0x000fe40007ffe0ff */
[C---:B------:R-:W-:Y:S02]  /*7990*/  IADD3 R15, R0.reuse, 0x3e, RZ ;  /* 0x0000003e000f7810 */ /* 0x040fe40007ffe0ff */
[----:B------:R-:W-:Y:S02]  /*79a0*/  IADD3 R0, R0, 0x3f, RZ ;  /* 0x0000003f00007810 */ /* 0x000fe40007ffe0ff */
[----:B0-----:R-:W-:Y:S02]  /*79b0*/  LEA.HI.X.SX32 R7, R11, R2, 0x1, P6 ;  /* 0x000000020b077211 */ /* 0x001fe400030f0eff */
[----:B------:R-:W-:-:S02]  /*79c0*/  LEA R12, P6, R13, R3, 0x1 ;  /* 0x000000030d0c7211 */ /* 0x000fc400078c08ff */
[-C--:B------:R-:W-:Y:S01]  /*79d0*/  LEA.HI.X.SX32 R11, R14, R2.reuse, 0x1, P1 ;  /* 0x000000020e0b7211 */ /* 0x080fe200008f0eff */
[----:B------:R0:W-:Y:S01]  /*79e0*/  @P5 STG.E.U16 [R6.64], R23 ;  /* 0x0000001706005986 */ /* 0x0001e2000c101504 */
[-C--:B------:R-:W-:Y:S02]  /*79f0*/  LEA R8, P1, R17, R3.reuse, 0x1 ;  /* 0x0000000311087211 */ /* 0x080fe400078208ff */
[-C--:B------:R-:W-:Y:S02]  /*7a00*/  LEA.HI.X.SX32 R13, R13, R2.reuse, 0x1, P6 ;  /* 0x000000020d0d7211 */ /* 0x080fe400030f0eff */
[----:B------:R-:W-:Y:S02]  /*7a10*/  LEA R4, P6, R16, R3, 0x1 ;  /* 0x0000000310047211 */ /* 0x000fe400078c08ff */
[C---:B------:R-:W-:Y:S02]  /*7a20*/  IADD3 R18, R17.reuse, c[0x0][0x198], RZ ;  /* 0x0000660011127a10 */ /* 0x040fe40007ffe0ff */
[----:B------:R-:W-:-:S02]  /*7a30*/  LEA.HI.X.SX32 R9, R17, R2, 0x1, P1 ;  /* 0x0000000211097211 */ /* 0x000fc400008f0eff */
[----:B------:R-:W-:Y:S02]  /*7a40*/  ISETP.LT.AND P1, PT, R15, c[0x0][0x17c], !P0 ;  /* 0x00005f000f007a0c */ /* 0x000fe40004721270 */
[-C--:B------:R-:W-:Y:S02]  /*7a50*/  LEA.HI.X.SX32 R5, R16, R2.reuse, 0x1, P6 ;  /* 0x0000000210057211 */ /* 0x080fe400030f0eff */
[----:B------:R-:W-:Y:S02]  /*7a60*/  ISETP.LT.AND P0, PT, R0, c[0x0][0x17c], !P0 ;  /* 0x00005f0000007a0c */ /* 0x000fe40004701270 */
[C---:B------:R-:W-:Y:S02]  /*7a70*/  LEA R14, P6, R18.reuse, R3, 0x1 ;  /* 0x00000003120e7211 */ /* 0x040fe400078c08ff */
[----:B------:R-:W-:Y:S02]  /*7a80*/  PRMT R0, R23, 0x7632, R0 ;  /* 0x0000763217007816 */ /* 0x000fe40000000000 */
[----:B------:R-:W-:-:S02]  /*7a90*/  LEA.HI.X.SX32 R15, R18, R2, 0x1, P6 ;  /* 0x00000002120f7211 */ /* 0x000fc400030f0eff */
[----:B------:R-:W-:Y:S01]  /*7aa0*/  PRMT R2, R27, 0x7632, R2 ;  /* 0x000076321b027816 */ /* 0x000fe20000000002 */
[----:B------:R0:W-:Y:S04]  /*7ab0*/  @P4 STG.E.U16 [R10.64], R0 ;  /* 0x000000000a004986 */ /* 0x0001e8000c101504 */
[----:B------:R0:W-:Y:S04]  /*7ac0*/  @P3 STG.E.U16 [R12.64], R27 ;  /* 0x0000001b0c003986 */ /* 0x0001e8000c101504 */
[----:B------:R0:W-:Y:S04]  /*7ad0*/  @P2 STG.E.U16 [R4.64], R2 ;  /* 0x0000000204002986 */ /* 0x0001e8000c101504 */
[----:B------:R0:W-:Y:S01]  /*7ae0*/  @P1 STG.E.U16 [R8.64], R31 ;  /* 0x0000001f08001986 */ /* 0x0001e2000c101504 */
[----:B------:R-:W-:Y:S05]  /*7af0*/  @!P0 EXIT ;  /* 0x000000000000894d */ /* 0x000fea0003800000 */
[----:B0-----:R-:W-:-:S05]  /*7b00*/  PRMT R7, R31, 0x7632, R7 ;  /* 0x000076321f077816 */ /* 0x001fca0000000007 */
[----:B------:R-:W-:Y:S01]  /*7b10*/  STG.E.U16 [R14.64], R7 ;  /* 0x000000070e007986 */ /* 0x000fe2000c101504 */
[----:B------:R-:W-:Y:S05]  /*7b20*/  EXIT ;  /* 0x000000000000794d */ /* 0x000fea0003800000 */
.L_x_4:
[----:B------:R-:W-:-:S00]  /*7b30*/  BRA `(.L_x_4) ;  /* 0xfffffff000007947 */ /* 0x000fc0000383ffff */
[----:B------:R-:W-:-:S00]  /*7b40*/  NOP ;  /* 0x0000000000007918 */ /* 0x000fc00000000000 */
        /* <DEDUP_REMOVED lines=11> */
.L_x_5:


//--------------------- .nv.shared.matmul_kernel  --------------------------
	.section	.nv.shared.matmul_kernel,"aw",@nobits
	.sectionflags	@""
	.align	16
